//
// Generated by NVIDIA NVVM Compiler
//
// Compiler Build ID: CL-36424714
// Cuda compilation tools, release 13.0, V13.0.88
// Based on NVVM 20.0.0
//

.version 9.0
.target sm_100
.address_size 64

	// .globl	_Z8cudaRandiPf
.global .align 4 .b8 precalc_xorwow_matrix[102400];
.global .align 4 .b8 precalc_xorwow_offset_matrix[102400];
.global .align 4 .b8 mrg32k3aM1[2304];
.global .align 4 .b8 mrg32k3aM2[2304];
.global .align 4 .b8 mrg32k3aM1SubSeq[2016];
.global .align 4 .b8 mrg32k3aM2SubSeq[2016];
.global .align 4 .b8 mrg32k3aM1Seq[2304];
.global .align 4 .b8 mrg32k3aM2Seq[2304];
.const .align 8 .b8 __cr_lgamma_table[72];

.visible .entry _Z8cudaRandiPf(
	.param .u32 _Z8cudaRandiPf_param_0,
	.param .u64 .ptr .align 1 _Z8cudaRandiPf_param_1
)
{
	.local .align 8 .b8 	__local_depot0[48];
	.reg .b64 	%SP;
	.reg .b64 	%SPL;
	.reg .pred 	%p<69>;
	.reg .b32 	%r<1314>;
	.reg .b32 	%f<11>;
	.reg .b64 	%rd<33>;

	mov.u64 	%SPL, __local_depot0;
	ld.param.u32 	%r582, [_Z8cudaRandiPf_param_0];
	ld.param.u64 	%rd11, [_Z8cudaRandiPf_param_1];
	cvta.to.global.u64 	%rd1, %rd11;
	add.u64 	%rd2, %SPL, 0;
	mov.u32 	%r588, %ntid.x;
	mov.u32 	%r589, %ctaid.x;
	mov.u32 	%r590, %tid.x;
	mad.lo.s32 	%r1306, %r588, %r589, %r590;
	mov.u32 	%r591, %nctaid.x;
	mul.lo.s32 	%r2, %r588, %r591;
	mov.b32 	%r1022, 1593684748;
	mov.b32 	%r592, 832094735;
	st.local.v2.u32 	[%rd2], {%r592, %r1022};
	mov.b32 	%r1020, -123459836;
	mov.b32 	%r1021, 1111207954;
	st.local.v2.u32 	[%rd2+8], {%r1021, %r1020};
	mov.b32 	%r1018, 1476011280;
	mov.b32 	%r1019, -589760388;
	st.local.v2.u32 	[%rd2+16], {%r1019, %r1018};
	setp.eq.s32 	%p1, %r1306, 0;
	@%p1 bra 	$L__BB0_115;
	cvt.u64.u32 	%rd32, %r1306;
	mov.b32 	%r1005, 0;
	mov.b32 	%r1022, 1593684748;
	mov.b32 	%r1021, 1111207954;
	mov.b32 	%r1020, -123459836;
	mov.b32 	%r1019, -589760388;
	mov.b32 	%r1018, 1476011280;
$L__BB0_2:
	mov.u64 	%rd4, %rd32;
	and.b64  	%rd5, %rd4, 3;
	setp.eq.s64 	%p2, %rd5, 0;
	@%p2 bra 	$L__BB0_114;
	mul.wide.u32 	%rd13, %r1005, 3200;
	mov.u64 	%rd14, precalc_xorwow_matrix;
	add.s64 	%rd6, %rd14, %rd13;
	mov.b32 	%r1018, 0;
	mov.u32 	%r1019, %r1018;
	mov.u32 	%r1020, %r1018;
	mov.u32 	%r1021, %r1018;
	mov.u32 	%r1022, %r1018;
	mov.u32 	%r1011, %r1018;
$L__BB0_4:
	mul.wide.u32 	%rd15, %r1011, 4;
	add.s64 	%rd16, %rd2, %rd15;
	ld.local.u32 	%r15, [%rd16+4];
	shl.b32 	%r16, %r1011, 5;
	mov.b32 	%r1017, 0;
$L__BB0_5:
	.pragma "nounroll";
	shr.u32 	%r601, %r15, %r1017;
	and.b32  	%r602, %r601, 1;
	setp.eq.b32 	%p3, %r602, 1;
	not.pred 	%p4, %p3;
	add.s32 	%r603, %r16, %r1017;
	mul.lo.s32 	%r604, %r603, 5;
	mul.wide.u32 	%rd17, %r604, 4;
	add.s64 	%rd7, %rd6, %rd17;
	@%p4 bra 	$L__BB0_7;
	ld.global.u32 	%r605, [%rd7];
	xor.b32  	%r1022, %r1022, %r605;
	ld.global.u32 	%r606, [%rd7+4];
	xor.b32  	%r1021, %r1021, %r606;
	ld.global.u32 	%r607, [%rd7+8];
	xor.b32  	%r1020, %r1020, %r607;
	ld.global.u32 	%r608, [%rd7+12];
	xor.b32  	%r1019, %r1019, %r608;
	ld.global.u32 	%r609, [%rd7+16];
	xor.b32  	%r1018, %r1018, %r609;
$L__BB0_7:
	and.b32  	%r611, %r601, 2;
	setp.eq.s32 	%p5, %r611, 0;
	@%p5 bra 	$L__BB0_9;
	ld.global.u32 	%r612, [%rd7+20];
	xor.b32  	%r1022, %r1022, %r612;
	ld.global.u32 	%r613, [%rd7+24];
	xor.b32  	%r1021, %r1021, %r613;
	ld.global.u32 	%r614, [%rd7+28];
	xor.b32  	%r1020, %r1020, %r614;
	ld.global.u32 	%r615, [%rd7+32];
	xor.b32  	%r1019, %r1019, %r615;
	ld.global.u32 	%r616, [%rd7+36];
	xor.b32  	%r1018, %r1018, %r616;
$L__BB0_9:
	and.b32  	%r618, %r601, 4;
	setp.eq.s32 	%p6, %r618, 0;
	@%p6 bra 	$L__BB0_11;
	ld.global.u32 	%r619, [%rd7+40];
	xor.b32  	%r1022, %r1022, %r619;
	ld.global.u32 	%r620, [%rd7+44];
	xor.b32  	%r1021, %r1021, %r620;
	ld.global.u32 	%r621, [%rd7+48];
	xor.b32  	%r1020, %r1020, %r621;
	ld.global.u32 	%r622, [%rd7+52];
	xor.b32  	%r1019, %r1019, %r622;
	ld.global.u32 	%r623, [%rd7+56];
	xor.b32  	%r1018, %r1018, %r623;
$L__BB0_11:
	and.b32  	%r625, %r601, 8;
	setp.eq.s32 	%p7, %r625, 0;
	@%p7 bra 	$L__BB0_13;
	ld.global.u32 	%r626, [%rd7+60];
	xor.b32  	%r1022, %r1022, %r626;
	ld.global.u32 	%r627, [%rd7+64];
	xor.b32  	%r1021, %r1021, %r627;
	ld.global.u32 	%r628, [%rd7+68];
	xor.b32  	%r1020, %r1020, %r628;
	ld.global.u32 	%r629, [%rd7+72];
	xor.b32  	%r1019, %r1019, %r629;
	ld.global.u32 	%r630, [%rd7+76];
	xor.b32  	%r1018, %r1018, %r630;
$L__BB0_13:
	and.b32  	%r632, %r601, 16;
	setp.eq.s32 	%p8, %r632, 0;
	@%p8 bra 	$L__BB0_15;
	ld.global.u32 	%r633, [%rd7+80];
	xor.b32  	%r1022, %r1022, %r633;
	ld.global.u32 	%r634, [%rd7+84];
	xor.b32  	%r1021, %r1021, %r634;
	ld.global.u32 	%r635, [%rd7+88];
	xor.b32  	%r1020, %r1020, %r635;
	ld.global.u32 	%r636, [%rd7+92];
	xor.b32  	%r1019, %r1019, %r636;
	ld.global.u32 	%r637, [%rd7+96];
	xor.b32  	%r1018, %r1018, %r637;
$L__BB0_15:
	and.b32  	%r639, %r601, 32;
	setp.eq.s32 	%p9, %r639, 0;
	@%p9 bra 	$L__BB0_17;
	ld.global.u32 	%r640, [%rd7+100];
	xor.b32  	%r1022, %r1022, %r640;
	ld.global.u32 	%r641, [%rd7+104];
	xor.b32  	%r1021, %r1021, %r641;
	ld.global.u32 	%r642, [%rd7+108];
	xor.b32  	%r1020, %r1020, %r642;
	ld.global.u32 	%r643, [%rd7+112];
	xor.b32  	%r1019, %r1019, %r643;
	ld.global.u32 	%r644, [%rd7+116];
	xor.b32  	%r1018, %r1018, %r644;
$L__BB0_17:
	and.b32  	%r646, %r601, 64;
	setp.eq.s32 	%p10, %r646, 0;
	@%p10 bra 	$L__BB0_19;
	ld.global.u32 	%r647, [%rd7+120];
	xor.b32  	%r1022, %r1022, %r647;
	ld.global.u32 	%r648, [%rd7+124];
	xor.b32  	%r1021, %r1021, %r648;
	ld.global.u32 	%r649, [%rd7+128];
	xor.b32  	%r1020, %r1020, %r649;
	ld.global.u32 	%r650, [%rd7+132];
	xor.b32  	%r1019, %r1019, %r650;
	ld.global.u32 	%r651, [%rd7+136];
	xor.b32  	%r1018, %r1018, %r651;
$L__BB0_19:
	and.b32  	%r653, %r601, 128;
	setp.eq.s32 	%p11, %r653, 0;
	@%p11 bra 	$L__BB0_21;
	ld.global.u32 	%r654, [%rd7+140];
	xor.b32  	%r1022, %r1022, %r654;
	ld.global.u32 	%r655, [%rd7+144];
	xor.b32  	%r1021, %r1021, %r655;
	ld.global.u32 	%r656, [%rd7+148];
	xor.b32  	%r1020, %r1020, %r656;
	ld.global.u32 	%r657, [%rd7+152];
	xor.b32  	%r1019, %r1019, %r657;
	ld.global.u32 	%r658, [%rd7+156];
	xor.b32  	%r1018, %r1018, %r658;
$L__BB0_21:
	and.b32  	%r660, %r601, 256;
	setp.eq.s32 	%p12, %r660, 0;
	@%p12 bra 	$L__BB0_23;
	ld.global.u32 	%r661, [%rd7+160];
	xor.b32  	%r1022, %r1022, %r661;
	ld.global.u32 	%r662, [%rd7+164];
	xor.b32  	%r1021, %r1021, %r662;
	ld.global.u32 	%r663, [%rd7+168];
	xor.b32  	%r1020, %r1020, %r663;
	ld.global.u32 	%r664, [%rd7+172];
	xor.b32  	%r1019, %r1019, %r664;
	ld.global.u32 	%r665, [%rd7+176];
	xor.b32  	%r1018, %r1018, %r665;
$L__BB0_23:
	and.b32  	%r667, %r601, 512;
	setp.eq.s32 	%p13, %r667, 0;
	@%p13 bra 	$L__BB0_25;
	ld.global.u32 	%r668, [%rd7+180];
	xor.b32  	%r1022, %r1022, %r668;
	ld.global.u32 	%r669, [%rd7+184];
	xor.b32  	%r1021, %r1021, %r669;
	ld.global.u32 	%r670, [%rd7+188];
	xor.b32  	%r1020, %r1020, %r670;
	ld.global.u32 	%r671, [%rd7+192];
	xor.b32  	%r1019, %r1019, %r671;
	ld.global.u32 	%r672, [%rd7+196];
	xor.b32  	%r1018, %r1018, %r672;
$L__BB0_25:
	and.b32  	%r674, %r601, 1024;
	setp.eq.s32 	%p14, %r674, 0;
	@%p14 bra 	$L__BB0_27;
	ld.global.u32 	%r675, [%rd7+200];
	xor.b32  	%r1022, %r1022, %r675;
	ld.global.u32 	%r676, [%rd7+204];
	xor.b32  	%r1021, %r1021, %r676;
	ld.global.u32 	%r677, [%rd7+208];
	xor.b32  	%r1020, %r1020, %r677;
	ld.global.u32 	%r678, [%rd7+212];
	xor.b32  	%r1019, %r1019, %r678;
	ld.global.u32 	%r679, [%rd7+216];
	xor.b32  	%r1018, %r1018, %r679;
$L__BB0_27:
	and.b32  	%r681, %r601, 2048;
	setp.eq.s32 	%p15, %r681, 0;
	@%p15 bra 	$L__BB0_29;
	ld.global.u32 	%r682, [%rd7+220];
	xor.b32  	%r1022, %r1022, %r682;
	ld.global.u32 	%r683, [%rd7+224];
	xor.b32  	%r1021, %r1021, %r683;
	ld.global.u32 	%r684, [%rd7+228];
	xor.b32  	%r1020, %r1020, %r684;
	ld.global.u32 	%r685, [%rd7+232];
	xor.b32  	%r1019, %r1019, %r685;
	ld.global.u32 	%r686, [%rd7+236];
	xor.b32  	%r1018, %r1018, %r686;
$L__BB0_29:
	and.b32  	%r688, %r601, 4096;
	setp.eq.s32 	%p16, %r688, 0;
	@%p16 bra 	$L__BB0_31;
	ld.global.u32 	%r689, [%rd7+240];
	xor.b32  	%r1022, %r1022, %r689;
	ld.global.u32 	%r690, [%rd7+244];
	xor.b32  	%r1021, %r1021, %r690;
	ld.global.u32 	%r691, [%rd7+248];
	xor.b32  	%r1020, %r1020, %r691;
	ld.global.u32 	%r692, [%rd7+252];
	xor.b32  	%r1019, %r1019, %r692;
	ld.global.u32 	%r693, [%rd7+256];
	xor.b32  	%r1018, %r1018, %r693;
$L__BB0_31:
	and.b32  	%r695, %r601, 8192;
	setp.eq.s32 	%p17, %r695, 0;
	@%p17 bra 	$L__BB0_33;
	ld.global.u32 	%r696, [%rd7+260];
	xor.b32  	%r1022, %r1022, %r696;
	ld.global.u32 	%r697, [%rd7+264];
	xor.b32  	%r1021, %r1021, %r697;
	ld.global.u32 	%r698, [%rd7+268];
	xor.b32  	%r1020, %r1020, %r698;
	ld.global.u32 	%r699, [%rd7+272];
	xor.b32  	%r1019, %r1019, %r699;
	ld.global.u32 	%r700, [%rd7+276];
	xor.b32  	%r1018, %r1018, %r700;
$L__BB0_33:
	and.b32  	%r702, %r601, 16384;
	setp.eq.s32 	%p18, %r702, 0;
	@%p18 bra 	$L__BB0_35;
	ld.global.u32 	%r703, [%rd7+280];
	xor.b32  	%r1022, %r1022, %r703;
	ld.global.u32 	%r704, [%rd7+284];
	xor.b32  	%r1021, %r1021, %r704;
	ld.global.u32 	%r705, [%rd7+288];
	xor.b32  	%r1020, %r1020, %r705;
	ld.global.u32 	%r706, [%rd7+292];
	xor.b32  	%r1019, %r1019, %r706;
	ld.global.u32 	%r707, [%rd7+296];
	xor.b32  	%r1018, %r1018, %r707;
$L__BB0_35:
	and.b32  	%r709, %r601, 32768;
	setp.eq.s32 	%p19, %r709, 0;
	@%p19 bra 	$L__BB0_37;
	ld.global.u32 	%r710, [%rd7+300];
	xor.b32  	%r1022, %r1022, %r710;
	ld.global.u32 	%r711, [%rd7+304];
	xor.b32  	%r1021, %r1021, %r711;
	ld.global.u32 	%r712, [%rd7+308];
	xor.b32  	%r1020, %r1020, %r712;
	ld.global.u32 	%r713, [%rd7+312];
	xor.b32  	%r1019, %r1019, %r713;
	ld.global.u32 	%r714, [%rd7+316];
	xor.b32  	%r1018, %r1018, %r714;
$L__BB0_37:
	add.s32 	%r1017, %r1017, 16;
	setp.ne.s32 	%p20, %r1017, 32;
	@%p20 bra 	$L__BB0_5;
	mad.lo.s32 	%r715, %r1011, -31, %r16;
	add.s32 	%r1011, %r715, 1;
	setp.ne.s32 	%p21, %r1011, 5;
	@%p21 bra 	$L__BB0_4;
	st.local.u32 	[%rd2+4], %r1022;
	st.local.v2.u32 	[%rd2+8], {%r1021, %r1020};
	st.local.v2.u32 	[%rd2+16], {%r1019, %r1018};
	setp.eq.s64 	%p22, %rd5, 1;
	@%p22 bra 	$L__BB0_114;
	mov.b32 	%r1018, 0;
	mov.u32 	%r1019, %r1018;
	mov.u32 	%r1020, %r1018;
	mov.u32 	%r1021, %r1018;
	mov.u32 	%r1022, %r1018;
	mov.u32 	%r1103, %r1018;
$L__BB0_41:
	mul.wide.u32 	%rd18, %r1103, 4;
	add.s64 	%rd19, %rd2, %rd18;
	ld.local.u32 	%r191, [%rd19+4];
	shl.b32 	%r192, %r1103, 5;
	mov.b32 	%r1109, 0;
$L__BB0_42:
	.pragma "nounroll";
	shr.u32 	%r718, %r191, %r1109;
	and.b32  	%r719, %r718, 1;
	setp.eq.b32 	%p23, %r719, 1;
	not.pred 	%p24, %p23;
	add.s32 	%r720, %r192, %r1109;
	mul.lo.s32 	%r721, %r720, 5;
	mul.wide.u32 	%rd20, %r721, 4;
	add.s64 	%rd8, %rd6, %rd20;
	@%p24 bra 	$L__BB0_44;
	ld.global.u32 	%r722, [%rd8];
	xor.b32  	%r1022, %r1022, %r722;
	ld.global.u32 	%r723, [%rd8+4];
	xor.b32  	%r1021, %r1021, %r723;
	ld.global.u32 	%r724, [%rd8+8];
	xor.b32  	%r1020, %r1020, %r724;
	ld.global.u32 	%r725, [%rd8+12];
	xor.b32  	%r1019, %r1019, %r725;
	ld.global.u32 	%r726, [%rd8+16];
	xor.b32  	%r1018, %r1018, %r726;
$L__BB0_44:
	and.b32  	%r728, %r718, 2;
	setp.eq.s32 	%p25, %r728, 0;
	@%p25 bra 	$L__BB0_46;
	ld.global.u32 	%r729, [%rd8+20];
	xor.b32  	%r1022, %r1022, %r729;
	ld.global.u32 	%r730, [%rd8+24];
	xor.b32  	%r1021, %r1021, %r730;
	ld.global.u32 	%r731, [%rd8+28];
	xor.b32  	%r1020, %r1020, %r731;
	ld.global.u32 	%r732, [%rd8+32];
	xor.b32  	%r1019, %r1019, %r732;
	ld.global.u32 	%r733, [%rd8+36];
	xor.b32  	%r1018, %r1018, %r733;
$L__BB0_46:
	and.b32  	%r735, %r718, 4;
	setp.eq.s32 	%p26, %r735, 0;
	@%p26 bra 	$L__BB0_48;
	ld.global.u32 	%r736, [%rd8+40];
	xor.b32  	%r1022, %r1022, %r736;
	ld.global.u32 	%r737, [%rd8+44];
	xor.b32  	%r1021, %r1021, %r737;
	ld.global.u32 	%r738, [%rd8+48];
	xor.b32  	%r1020, %r1020, %r738;
	ld.global.u32 	%r739, [%rd8+52];
	xor.b32  	%r1019, %r1019, %r739;
	ld.global.u32 	%r740, [%rd8+56];
	xor.b32  	%r1018, %r1018, %r740;
$L__BB0_48:
	and.b32  	%r742, %r718, 8;
	setp.eq.s32 	%p27, %r742, 0;
	@%p27 bra 	$L__BB0_50;
	ld.global.u32 	%r743, [%rd8+60];
	xor.b32  	%r1022, %r1022, %r743;
	ld.global.u32 	%r744, [%rd8+64];
	xor.b32  	%r1021, %r1021, %r744;
	ld.global.u32 	%r745, [%rd8+68];
	xor.b32  	%r1020, %r1020, %r745;
	ld.global.u32 	%r746, [%rd8+72];
	xor.b32  	%r1019, %r1019, %r746;
	ld.global.u32 	%r747, [%rd8+76];
	xor.b32  	%r1018, %r1018, %r747;
$L__BB0_50:
	and.b32  	%r749, %r718, 16;
	setp.eq.s32 	%p28, %r749, 0;
	@%p28 bra 	$L__BB0_52;
	ld.global.u32 	%r750, [%rd8+80];
	xor.b32  	%r1022, %r1022, %r750;
	ld.global.u32 	%r751, [%rd8+84];
	xor.b32  	%r1021, %r1021, %r751;
	ld.global.u32 	%r752, [%rd8+88];
	xor.b32  	%r1020, %r1020, %r752;
	ld.global.u32 	%r753, [%rd8+92];
	xor.b32  	%r1019, %r1019, %r753;
	ld.global.u32 	%r754, [%rd8+96];
	xor.b32  	%r1018, %r1018, %r754;
$L__BB0_52:
	and.b32  	%r756, %r718, 32;
	setp.eq.s32 	%p29, %r756, 0;
	@%p29 bra 	$L__BB0_54;
	ld.global.u32 	%r757, [%rd8+100];
	xor.b32  	%r1022, %r1022, %r757;
	ld.global.u32 	%r758, [%rd8+104];
	xor.b32  	%r1021, %r1021, %r758;
	ld.global.u32 	%r759, [%rd8+108];
	xor.b32  	%r1020, %r1020, %r759;
	ld.global.u32 	%r760, [%rd8+112];
	xor.b32  	%r1019, %r1019, %r760;
	ld.global.u32 	%r761, [%rd8+116];
	xor.b32  	%r1018, %r1018, %r761;
$L__BB0_54:
	and.b32  	%r763, %r718, 64;
	setp.eq.s32 	%p30, %r763, 0;
	@%p30 bra 	$L__BB0_56;
	ld.global.u32 	%r764, [%rd8+120];
	xor.b32  	%r1022, %r1022, %r764;
	ld.global.u32 	%r765, [%rd8+124];
	xor.b32  	%r1021, %r1021, %r765;
	ld.global.u32 	%r766, [%rd8+128];
	xor.b32  	%r1020, %r1020, %r766;
	ld.global.u32 	%r767, [%rd8+132];
	xor.b32  	%r1019, %r1019, %r767;
	ld.global.u32 	%r768, [%rd8+136];
	xor.b32  	%r1018, %r1018, %r768;
$L__BB0_56:
	and.b32  	%r770, %r718, 128;
	setp.eq.s32 	%p31, %r770, 0;
	@%p31 bra 	$L__BB0_58;
	ld.global.u32 	%r771, [%rd8+140];
	xor.b32  	%r1022, %r1022, %r771;
	ld.global.u32 	%r772, [%rd8+144];
	xor.b32  	%r1021, %r1021, %r772;
	ld.global.u32 	%r773, [%rd8+148];
	xor.b32  	%r1020, %r1020, %r773;
	ld.global.u32 	%r774, [%rd8+152];
	xor.b32  	%r1019, %r1019, %r774;
	ld.global.u32 	%r775, [%rd8+156];
	xor.b32  	%r1018, %r1018, %r775;
$L__BB0_58:
	and.b32  	%r777, %r718, 256;
	setp.eq.s32 	%p32, %r777, 0;
	@%p32 bra 	$L__BB0_60;
	ld.global.u32 	%r778, [%rd8+160];
	xor.b32  	%r1022, %r1022, %r778;
	ld.global.u32 	%r779, [%rd8+164];
	xor.b32  	%r1021, %r1021, %r779;
	ld.global.u32 	%r780, [%rd8+168];
	xor.b32  	%r1020, %r1020, %r780;
	ld.global.u32 	%r781, [%rd8+172];
	xor.b32  	%r1019, %r1019, %r781;
	ld.global.u32 	%r782, [%rd8+176];
	xor.b32  	%r1018, %r1018, %r782;
$L__BB0_60:
	and.b32  	%r784, %r718, 512;
	setp.eq.s32 	%p33, %r784, 0;
	@%p33 bra 	$L__BB0_62;
	ld.global.u32 	%r785, [%rd8+180];
	xor.b32  	%r1022, %r1022, %r785;
	ld.global.u32 	%r786, [%rd8+184];
	xor.b32  	%r1021, %r1021, %r786;
	ld.global.u32 	%r787, [%rd8+188];
	xor.b32  	%r1020, %r1020, %r787;
	ld.global.u32 	%r788, [%rd8+192];
	xor.b32  	%r1019, %r1019, %r788;
	ld.global.u32 	%r789, [%rd8+196];
	xor.b32  	%r1018, %r1018, %r789;
$L__BB0_62:
	and.b32  	%r791, %r718, 1024;
	setp.eq.s32 	%p34, %r791, 0;
	@%p34 bra 	$L__BB0_64;
	ld.global.u32 	%r792, [%rd8+200];
	xor.b32  	%r1022, %r1022, %r792;
	ld.global.u32 	%r793, [%rd8+204];
	xor.b32  	%r1021, %r1021, %r793;
	ld.global.u32 	%r794, [%rd8+208];
	xor.b32  	%r1020, %r1020, %r794;
	ld.global.u32 	%r795, [%rd8+212];
	xor.b32  	%r1019, %r1019, %r795;
	ld.global.u32 	%r796, [%rd8+216];
	xor.b32  	%r1018, %r1018, %r796;
$L__BB0_64:
	and.b32  	%r798, %r718, 2048;
	setp.eq.s32 	%p35, %r798, 0;
	@%p35 bra 	$L__BB0_66;
	ld.global.u32 	%r799, [%rd8+220];
	xor.b32  	%r1022, %r1022, %r799;
	ld.global.u32 	%r800, [%rd8+224];
	xor.b32  	%r1021, %r1021, %r800;
	ld.global.u32 	%r801, [%rd8+228];
	xor.b32  	%r1020, %r1020, %r801;
	ld.global.u32 	%r802, [%rd8+232];
	xor.b32  	%r1019, %r1019, %r802;
	ld.global.u32 	%r803, [%rd8+236];
	xor.b32  	%r1018, %r1018, %r803;
$L__BB0_66:
	and.b32  	%r805, %r718, 4096;
	setp.eq.s32 	%p36, %r805, 0;
	@%p36 bra 	$L__BB0_68;
	ld.global.u32 	%r806, [%rd8+240];
	xor.b32  	%r1022, %r1022, %r806;
	ld.global.u32 	%r807, [%rd8+244];
	xor.b32  	%r1021, %r1021, %r807;
	ld.global.u32 	%r808, [%rd8+248];
	xor.b32  	%r1020, %r1020, %r808;
	ld.global.u32 	%r809, [%rd8+252];
	xor.b32  	%r1019, %r1019, %r809;
	ld.global.u32 	%r810, [%rd8+256];
	xor.b32  	%r1018, %r1018, %r810;
$L__BB0_68:
	and.b32  	%r812, %r718, 8192;
	setp.eq.s32 	%p37, %r812, 0;
	@%p37 bra 	$L__BB0_70;
	ld.global.u32 	%r813, [%rd8+260];
	xor.b32  	%r1022, %r1022, %r813;
	ld.global.u32 	%r814, [%rd8+264];
	xor.b32  	%r1021, %r1021, %r814;
	ld.global.u32 	%r815, [%rd8+268];
	xor.b32  	%r1020, %r1020, %r815;
	ld.global.u32 	%r816, [%rd8+272];
	xor.b32  	%r1019, %r1019, %r816;
	ld.global.u32 	%r817, [%rd8+276];
	xor.b32  	%r1018, %r1018, %r817;
$L__BB0_70:
	and.b32  	%r819, %r718, 16384;
	setp.eq.s32 	%p38, %r819, 0;
	@%p38 bra 	$L__BB0_72;
	ld.global.u32 	%r820, [%rd8+280];
	xor.b32  	%r1022, %r1022, %r820;
	ld.global.u32 	%r821, [%rd8+284];
	xor.b32  	%r1021, %r1021, %r821;
	ld.global.u32 	%r822, [%rd8+288];
	xor.b32  	%r1020, %r1020, %r822;
	ld.global.u32 	%r823, [%rd8+292];
	xor.b32  	%r1019, %r1019, %r823;
	ld.global.u32 	%r824, [%rd8+296];
	xor.b32  	%r1018, %r1018, %r824;
$L__BB0_72:
	and.b32  	%r826, %r718, 32768;
	setp.eq.s32 	%p39, %r826, 0;
	@%p39 bra 	$L__BB0_74;
	ld.global.u32 	%r827, [%rd8+300];
	xor.b32  	%r1022, %r1022, %r827;
	ld.global.u32 	%r828, [%rd8+304];
	xor.b32  	%r1021, %r1021, %r828;
	ld.global.u32 	%r829, [%rd8+308];
	xor.b32  	%r1020, %r1020, %r829;
	ld.global.u32 	%r830, [%rd8+312];
	xor.b32  	%r1019, %r1019, %r830;
	ld.global.u32 	%r831, [%rd8+316];
	xor.b32  	%r1018, %r1018, %r831;
$L__BB0_74:
	add.s32 	%r1109, %r1109, 16;
	setp.ne.s32 	%p40, %r1109, 32;
	@%p40 bra 	$L__BB0_42;
	mad.lo.s32 	%r832, %r1103, -31, %r192;
	add.s32 	%r1103, %r832, 1;
	setp.ne.s32 	%p41, %r1103, 5;
	@%p41 bra 	$L__BB0_41;
	st.local.u32 	[%rd2+4], %r1022;
	st.local.v2.u32 	[%rd2+8], {%r1021, %r1020};
	st.local.v2.u32 	[%rd2+16], {%r1019, %r1018};
	setp.ne.s64 	%p42, %rd5, 3;
	@%p42 bra 	$L__BB0_114;
	mov.b32 	%r1018, 0;
	mov.u32 	%r1019, %r1018;
	mov.u32 	%r1020, %r1018;
	mov.u32 	%r1021, %r1018;
	mov.u32 	%r1022, %r1018;
	mov.u32 	%r1195, %r1018;
$L__BB0_78:
	mul.wide.u32 	%rd21, %r1195, 4;
	add.s64 	%rd22, %rd2, %rd21;
	ld.local.u32 	%r367, [%rd22+4];
	shl.b32 	%r368, %r1195, 5;
	mov.b32 	%r1201, 0;
$L__BB0_79:
	.pragma "nounroll";
	shr.u32 	%r835, %r367, %r1201;
	and.b32  	%r836, %r835, 1;
	setp.eq.b32 	%p43, %r836, 1;
	not.pred 	%p44, %p43;
	add.s32 	%r837, %r368, %r1201;
	mul.lo.s32 	%r838, %r837, 5;
	mul.wide.u32 	%rd23, %r838, 4;
	add.s64 	%rd9, %rd6, %rd23;
	@%p44 bra 	$L__BB0_81;
	ld.global.u32 	%r839, [%rd9];
	xor.b32  	%r1022, %r1022, %r839;
	ld.global.u32 	%r840, [%rd9+4];
	xor.b32  	%r1021, %r1021, %r840;
	ld.global.u32 	%r841, [%rd9+8];
	xor.b32  	%r1020, %r1020, %r841;
	ld.global.u32 	%r842, [%rd9+12];
	xor.b32  	%r1019, %r1019, %r842;
	ld.global.u32 	%r843, [%rd9+16];
	xor.b32  	%r1018, %r1018, %r843;
$L__BB0_81:
	and.b32  	%r845, %r835, 2;
	setp.eq.s32 	%p45, %r845, 0;
	@%p45 bra 	$L__BB0_83;
	ld.global.u32 	%r846, [%rd9+20];
	xor.b32  	%r1022, %r1022, %r846;
	ld.global.u32 	%r847, [%rd9+24];
	xor.b32  	%r1021, %r1021, %r847;
	ld.global.u32 	%r848, [%rd9+28];
	xor.b32  	%r1020, %r1020, %r848;
	ld.global.u32 	%r849, [%rd9+32];
	xor.b32  	%r1019, %r1019, %r849;
	ld.global.u32 	%r850, [%rd9+36];
	xor.b32  	%r1018, %r1018, %r850;
$L__BB0_83:
	and.b32  	%r852, %r835, 4;
	setp.eq.s32 	%p46, %r852, 0;
	@%p46 bra 	$L__BB0_85;
	ld.global.u32 	%r853, [%rd9+40];
	xor.b32  	%r1022, %r1022, %r853;
	ld.global.u32 	%r854, [%rd9+44];
	xor.b32  	%r1021, %r1021, %r854;
	ld.global.u32 	%r855, [%rd9+48];
	xor.b32  	%r1020, %r1020, %r855;
	ld.global.u32 	%r856, [%rd9+52];
	xor.b32  	%r1019, %r1019, %r856;
	ld.global.u32 	%r857, [%rd9+56];
	xor.b32  	%r1018, %r1018, %r857;
$L__BB0_85:
	and.b32  	%r859, %r835, 8;
	setp.eq.s32 	%p47, %r859, 0;
	@%p47 bra 	$L__BB0_87;
	ld.global.u32 	%r860, [%rd9+60];
	xor.b32  	%r1022, %r1022, %r860;
	ld.global.u32 	%r861, [%rd9+64];
	xor.b32  	%r1021, %r1021, %r861;
	ld.global.u32 	%r862, [%rd9+68];
	xor.b32  	%r1020, %r1020, %r862;
	ld.global.u32 	%r863, [%rd9+72];
	xor.b32  	%r1019, %r1019, %r863;
	ld.global.u32 	%r864, [%rd9+76];
	xor.b32  	%r1018, %r1018, %r864;
$L__BB0_87:
	and.b32  	%r866, %r835, 16;
	setp.eq.s32 	%p48, %r866, 0;
	@%p48 bra 	$L__BB0_89;
	ld.global.u32 	%r867, [%rd9+80];
	xor.b32  	%r1022, %r1022, %r867;
	ld.global.u32 	%r868, [%rd9+84];
	xor.b32  	%r1021, %r1021, %r868;
	ld.global.u32 	%r869, [%rd9+88];
	xor.b32  	%r1020, %r1020, %r869;
	ld.global.u32 	%r870, [%rd9+92];
	xor.b32  	%r1019, %r1019, %r870;
	ld.global.u32 	%r871, [%rd9+96];
	xor.b32  	%r1018, %r1018, %r871;
$L__BB0_89:
	and.b32  	%r873, %r835, 32;
	setp.eq.s32 	%p49, %r873, 0;
	@%p49 bra 	$L__BB0_91;
	ld.global.u32 	%r874, [%rd9+100];
	xor.b32  	%r1022, %r1022, %r874;
	ld.global.u32 	%r875, [%rd9+104];
	xor.b32  	%r1021, %r1021, %r875;
	ld.global.u32 	%r876, [%rd9+108];
	xor.b32  	%r1020, %r1020, %r876;
	ld.global.u32 	%r877, [%rd9+112];
	xor.b32  	%r1019, %r1019, %r877;
	ld.global.u32 	%r878, [%rd9+116];
	xor.b32  	%r1018, %r1018, %r878;
$L__BB0_91:
	and.b32  	%r880, %r835, 64;
	setp.eq.s32 	%p50, %r880, 0;
	@%p50 bra 	$L__BB0_93;
	ld.global.u32 	%r881, [%rd9+120];
	xor.b32  	%r1022, %r1022, %r881;
	ld.global.u32 	%r882, [%rd9+124];
	xor.b32  	%r1021, %r1021, %r882;
	ld.global.u32 	%r883, [%rd9+128];
	xor.b32  	%r1020, %r1020, %r883;
	ld.global.u32 	%r884, [%rd9+132];
	xor.b32  	%r1019, %r1019, %r884;
	ld.global.u32 	%r885, [%rd9+136];
	xor.b32  	%r1018, %r1018, %r885;
$L__BB0_93:
	and.b32  	%r887, %r835, 128;
	setp.eq.s32 	%p51, %r887, 0;
	@%p51 bra 	$L__BB0_95;
	ld.global.u32 	%r888, [%rd9+140];
	xor.b32  	%r1022, %r1022, %r888;
	ld.global.u32 	%r889, [%rd9+144];
	xor.b32  	%r1021, %r1021, %r889;
	ld.global.u32 	%r890, [%rd9+148];
	xor.b32  	%r1020, %r1020, %r890;
	ld.global.u32 	%r891, [%rd9+152];
	xor.b32  	%r1019, %r1019, %r891;
	ld.global.u32 	%r892, [%rd9+156];
	xor.b32  	%r1018, %r1018, %r892;
$L__BB0_95:
	and.b32  	%r894, %r835, 256;
	setp.eq.s32 	%p52, %r894, 0;
	@%p52 bra 	$L__BB0_97;
	ld.global.u32 	%r895, [%rd9+160];
	xor.b32  	%r1022, %r1022, %r895;
	ld.global.u32 	%r896, [%rd9+164];
	xor.b32  	%r1021, %r1021, %r896;
	ld.global.u32 	%r897, [%rd9+168];
	xor.b32  	%r1020, %r1020, %r897;
	ld.global.u32 	%r898, [%rd9+172];
	xor.b32  	%r1019, %r1019, %r898;
	ld.global.u32 	%r899, [%rd9+176];
	xor.b32  	%r1018, %r1018, %r899;
$L__BB0_97:
	and.b32  	%r901, %r835, 512;
	setp.eq.s32 	%p53, %r901, 0;
	@%p53 bra 	$L__BB0_99;
	ld.global.u32 	%r902, [%rd9+180];
	xor.b32  	%r1022, %r1022, %r902;
	ld.global.u32 	%r903, [%rd9+184];
	xor.b32  	%r1021, %r1021, %r903;
	ld.global.u32 	%r904, [%rd9+188];
	xor.b32  	%r1020, %r1020, %r904;
	ld.global.u32 	%r905, [%rd9+192];
	xor.b32  	%r1019, %r1019, %r905;
	ld.global.u32 	%r906, [%rd9+196];
	xor.b32  	%r1018, %r1018, %r906;
$L__BB0_99:
	and.b32  	%r908, %r835, 1024;
	setp.eq.s32 	%p54, %r908, 0;
	@%p54 bra 	$L__BB0_101;
	ld.global.u32 	%r909, [%rd9+200];
	xor.b32  	%r1022, %r1022, %r909;
	ld.global.u32 	%r910, [%rd9+204];
	xor.b32  	%r1021, %r1021, %r910;
	ld.global.u32 	%r911, [%rd9+208];
	xor.b32  	%r1020, %r1020, %r911;
	ld.global.u32 	%r912, [%rd9+212];
	xor.b32  	%r1019, %r1019, %r912;
	ld.global.u32 	%r913, [%rd9+216];
	xor.b32  	%r1018, %r1018, %r913;
$L__BB0_101:
	and.b32  	%r915, %r835, 2048;
	setp.eq.s32 	%p55, %r915, 0;
	@%p55 bra 	$L__BB0_103;
	ld.global.u32 	%r916, [%rd9+220];
	xor.b32  	%r1022, %r1022, %r916;
	ld.global.u32 	%r917, [%rd9+224];
	xor.b32  	%r1021, %r1021, %r917;
	ld.global.u32 	%r918, [%rd9+228];
	xor.b32  	%r1020, %r1020, %r918;
	ld.global.u32 	%r919, [%rd9+232];
	xor.b32  	%r1019, %r1019, %r919;
	ld.global.u32 	%r920, [%rd9+236];
	xor.b32  	%r1018, %r1018, %r920;
$L__BB0_103:
	and.b32  	%r922, %r835, 4096;
	setp.eq.s32 	%p56, %r922, 0;
	@%p56 bra 	$L__BB0_105;
	ld.global.u32 	%r923, [%rd9+240];
	xor.b32  	%r1022, %r1022, %r923;
	ld.global.u32 	%r924, [%rd9+244];
	xor.b32  	%r1021, %r1021, %r924;
	ld.global.u32 	%r925, [%rd9+248];
	xor.b32  	%r1020, %r1020, %r925;
	ld.global.u32 	%r926, [%rd9+252];
	xor.b32  	%r1019, %r1019, %r926;
	ld.global.u32 	%r927, [%rd9+256];
	xor.b32  	%r1018, %r1018, %r927;
$L__BB0_105:
	and.b32  	%r929, %r835, 8192;
	setp.eq.s32 	%p57, %r929, 0;
	@%p57 bra 	$L__BB0_107;
	ld.global.u32 	%r930, [%rd9+260];
	xor.b32  	%r1022, %r1022, %r930;
	ld.global.u32 	%r931, [%rd9+264];
	xor.b32  	%r1021, %r1021, %r931;
	ld.global.u32 	%r932, [%rd9+268];
	xor.b32  	%r1020, %r1020, %r932;
	ld.global.u32 	%r933, [%rd9+272];
	xor.b32  	%r1019, %r1019, %r933;
	ld.global.u32 	%r934, [%rd9+276];
	xor.b32  	%r1018, %r1018, %r934;
$L__BB0_107:
	and.b32  	%r936, %r835, 16384;
	setp.eq.s32 	%p58, %r936, 0;
	@%p58 bra 	$L__BB0_109;
	ld.global.u32 	%r937, [%rd9+280];
	xor.b32  	%r1022, %r1022, %r937;
	ld.global.u32 	%r938, [%rd9+284];
	xor.b32  	%r1021, %r1021, %r938;
	ld.global.u32 	%r939, [%rd9+288];
	xor.b32  	%r1020, %r1020, %r939;
	ld.global.u32 	%r940, [%rd9+292];
	xor.b32  	%r1019, %r1019, %r940;
	ld.global.u32 	%r941, [%rd9+296];
	xor.b32  	%r1018, %r1018, %r941;
$L__BB0_109:
	and.b32  	%r943, %r835, 32768;
	setp.eq.s32 	%p59, %r943, 0;
	@%p59 bra 	$L__BB0_111;
	ld.global.u32 	%r944, [%rd9+300];
	xor.b32  	%r1022, %r1022, %r944;
	ld.global.u32 	%r945, [%rd9+304];
	xor.b32  	%r1021, %r1021, %r945;
	ld.global.u32 	%r946, [%rd9+308];
	xor.b32  	%r1020, %r1020, %r946;
	ld.global.u32 	%r947, [%rd9+312];
	xor.b32  	%r1019, %r1019, %r947;
	ld.global.u32 	%r948, [%rd9+316];
	xor.b32  	%r1018, %r1018, %r948;
$L__BB0_111:
	add.s32 	%r1201, %r1201, 16;
	setp.ne.s32 	%p60, %r1201, 32;
	@%p60 bra 	$L__BB0_79;
	mad.lo.s32 	%r949, %r1195, -31, %r368;
	add.s32 	%r1195, %r949, 1;
	setp.ne.s32 	%p61, %r1195, 5;
	@%p61 bra 	$L__BB0_78;
	st.local.u32 	[%rd2+4], %r1022;
	st.local.v2.u32 	[%rd2+8], {%r1021, %r1020};
	st.local.v2.u32 	[%rd2+16], {%r1019, %r1018};
$L__BB0_114:
	shr.u64 	%rd32, %rd4, 2;
	add.s32 	%r1005, %r1005, 1;
	setp.gt.u64 	%p62, %rd4, 3;
	@%p62 bra 	$L__BB0_2;
$L__BB0_115:
	setp.ge.s32 	%p63, %r1306, %r582;
	@%p63 bra 	$L__BB0_122;
	add.s32 	%r951, %r1306, %r2;
	max.s32 	%r952, %r582, %r951;
	setp.lt.s32 	%p64, %r951, %r582;
	selp.u32 	%r953, 1, 0, %p64;
	add.s32 	%r954, %r951, %r953;
	sub.s32 	%r955, %r952, %r954;
	div.u32 	%r956, %r955, %r2;
	add.s32 	%r548, %r956, %r953;
	and.b32  	%r957, %r548, 3;
	setp.eq.s32 	%p65, %r957, 3;
	mov.b32 	%r1307, 832094735;
	@%p65 bra 	$L__BB0_119;
	add.s32 	%r959, %r548, 1;
	and.b32  	%r960, %r959, 3;
	neg.s32 	%r1292, %r960;
	mov.b32 	%r1293, 832457172;
	mov.u32 	%r1298, %r1022;
$L__BB0_118:
	.pragma "nounroll";
	mov.u32 	%r1022, %r1021;
	mov.u32 	%r1021, %r1020;
	mov.u32 	%r1020, %r1019;
	mov.u32 	%r1019, %r1018;
	mov.u32 	%r1307, %r1293;
	mul.wide.s32 	%rd24, %r1306, 4;
	add.s64 	%rd25, %rd1, %rd24;
	shr.u32 	%r961, %r1298, 2;
	xor.b32  	%r962, %r961, %r1298;
	shl.b32 	%r963, %r1019, 4;
	shl.b32 	%r964, %r962, 1;
	xor.b32  	%r965, %r964, %r963;
	xor.b32  	%r966, %r965, %r962;
	xor.b32  	%r1018, %r966, %r1019;
	add.s32 	%r967, %r1307, %r1018;
	cvt.rn.f32.u32 	%f1, %r967;
	fma.rn.f32 	%f2, %f1, 0f2F800000, 0f2F000000;
	st.global.f32 	[%rd25], %f2;
	add.s32 	%r1306, %r1306, %r2;
	add.s32 	%r1293, %r1307, 362437;
	add.s32 	%r1292, %r1292, 1;
	setp.ne.s32 	%p66, %r1292, 0;
	mov.u32 	%r1298, %r1022;
	@%p66 bra 	$L__BB0_118;
$L__BB0_119:
	setp.lt.u32 	%p67, %r548, 3;
	@%p67 bra 	$L__BB0_122;
	mul.wide.s32 	%rd28, %r2, 4;
$L__BB0_121:
	mov.u32 	%r570, %r1018;
	shr.u32 	%r968, %r1022, 2;
	xor.b32  	%r969, %r968, %r1022;
	shl.b32 	%r970, %r570, 4;
	shl.b32 	%r971, %r969, 1;
	xor.b32  	%r972, %r971, %r970;
	xor.b32  	%r973, %r972, %r969;
	xor.b32  	%r576, %r973, %r570;
	add.s32 	%r974, %r1307, %r576;
	add.s32 	%r975, %r974, 362437;
	cvt.rn.f32.u32 	%f3, %r975;
	fma.rn.f32 	%f4, %f3, 0f2F800000, 0f2F000000;
	mul.wide.s32 	%rd26, %r1306, 4;
	add.s64 	%rd27, %rd1, %rd26;
	st.global.f32 	[%rd27], %f4;
	shr.u32 	%r976, %r1021, 2;
	xor.b32  	%r977, %r976, %r1021;
	shl.b32 	%r978, %r576, 4;
	shl.b32 	%r979, %r977, 1;
	xor.b32  	%r980, %r979, %r978;
	xor.b32  	%r981, %r980, %r977;
	xor.b32  	%r577, %r981, %r576;
	add.s32 	%r982, %r1307, %r577;
	add.s32 	%r983, %r982, 724874;
	cvt.rn.f32.u32 	%f5, %r983;
	fma.rn.f32 	%f6, %f5, 0f2F800000, 0f2F000000;
	add.s64 	%rd29, %rd27, %rd28;
	st.global.f32 	[%rd29], %f6;
	shr.u32 	%r984, %r1020, 2;
	xor.b32  	%r985, %r984, %r1020;
	shl.b32 	%r986, %r577, 4;
	shl.b32 	%r987, %r985, 1;
	xor.b32  	%r988, %r987, %r986;
	xor.b32  	%r989, %r988, %r985;
	xor.b32  	%r578, %r989, %r577;
	add.s32 	%r990, %r1307, %r578;
	add.s32 	%r991, %r990, 1087311;
	cvt.rn.f32.u32 	%f7, %r991;
	fma.rn.f32 	%f8, %f7, 0f2F800000, 0f2F000000;
	add.s64 	%rd30, %rd29, %rd28;
	st.global.f32 	[%rd30], %f8;
	shr.u32 	%r992, %r1019, 2;
	xor.b32  	%r993, %r992, %r1019;
	shl.b32 	%r994, %r578, 4;
	shl.b32 	%r995, %r993, 1;
	xor.b32  	%r996, %r995, %r994;
	xor.b32  	%r997, %r996, %r993;
	xor.b32  	%r1018, %r997, %r578;
	add.s32 	%r1307, %r1307, 1449748;
	add.s32 	%r998, %r1018, %r1307;
	cvt.rn.f32.u32 	%f9, %r998;
	fma.rn.f32 	%f10, %f9, 0f2F800000, 0f2F000000;
	add.s64 	%rd31, %rd30, %rd28;
	st.global.f32 	[%rd31], %f10;
	shl.b32 	%r999, %r2, 2;
	add.s32 	%r1306, %r999, %r1306;
	setp.lt.s32 	%p68, %r1306, %r582;
	mov.u32 	%r1019, %r578;
	mov.u32 	%r1020, %r577;
	mov.u32 	%r1021, %r576;
	mov.u32 	%r1022, %r570;
	@%p68 bra 	$L__BB0_121;
$L__BB0_122:
	ret;

}
	// .globl	_Z11dropoutBooliPKiPbPi
.visible .entry _Z11dropoutBooliPKiPbPi(
	.param .u32 _Z11dropoutBooliPKiPbPi_param_0,
	.param .u64 .ptr .align 1 _Z11dropoutBooliPKiPbPi_param_1,
	.param .u64 .ptr .align 1 _Z11dropoutBooliPKiPbPi_param_2,
	.param .u64 .ptr .align 1 _Z11dropoutBooliPKiPbPi_param_3
)
{
	.local .align 8 .b8 	__local_depot1[48];
	.reg .b64 	%SP;
	.reg .b64 	%SPL;
	.reg .pred 	%p<67>;
	.reg .b16 	%rs<2>;
	.reg .b32 	%r<1237>;
	.reg .b32 	%f<3>;
	.reg .b64 	%rd<34>;

	mov.u64 	%SPL, __local_depot1;
	ld.param.u32 	%r561, [_Z11dropoutBooliPKiPbPi_param_0];
	ld.param.u64 	%rd15, [_Z11dropoutBooliPKiPbPi_param_1];
	ld.param.u64 	%rd16, [_Z11dropoutBooliPKiPbPi_param_2];
	ld.param.u64 	%rd17, [_Z11dropoutBooliPKiPbPi_param_3];
	add.u64 	%rd1, %SPL, 0;
	mov.u32 	%r1, %ntid.x;
	mov.u32 	%r567, %ctaid.x;
	mov.u32 	%r568, %tid.x;
	mad.lo.s32 	%r1235, %r1, %r567, %r568;
	mov.b32 	%r959, 1593684748;
	mov.b32 	%r569, 832094735;
	st.local.v2.u32 	[%rd1], {%r569, %r959};
	mov.b32 	%r957, -123459836;
	mov.b32 	%r958, 1111207954;
	st.local.v2.u32 	[%rd1+8], {%r958, %r957};
	mov.b32 	%r955, 1476011280;
	mov.b32 	%r956, -589760388;
	st.local.v2.u32 	[%rd1+16], {%r956, %r955};
	setp.eq.s32 	%p1, %r1235, 0;
	@%p1 bra 	$L__BB1_115;
	cvt.u64.u32 	%rd33, %r1235;
	mov.b32 	%r942, 0;
	mov.b32 	%r959, 1593684748;
	mov.b32 	%r958, 1111207954;
	mov.b32 	%r957, -123459836;
	mov.b32 	%r956, -589760388;
	mov.b32 	%r955, 1476011280;
$L__BB1_2:
	mov.u64 	%rd3, %rd33;
	and.b64  	%rd4, %rd3, 3;
	setp.eq.s64 	%p2, %rd4, 0;
	@%p2 bra 	$L__BB1_114;
	mul.wide.u32 	%rd19, %r942, 3200;
	mov.u64 	%rd20, precalc_xorwow_matrix;
	add.s64 	%rd5, %rd20, %rd19;
	mov.b32 	%r955, 0;
	mov.u32 	%r956, %r955;
	mov.u32 	%r957, %r955;
	mov.u32 	%r958, %r955;
	mov.u32 	%r959, %r955;
	mov.u32 	%r948, %r955;
$L__BB1_4:
	mul.wide.u32 	%rd21, %r948, 4;
	add.s64 	%rd22, %rd1, %rd21;
	ld.local.u32 	%r15, [%rd22+4];
	shl.b32 	%r16, %r948, 5;
	mov.b32 	%r954, 0;
$L__BB1_5:
	.pragma "nounroll";
	shr.u32 	%r578, %r15, %r954;
	and.b32  	%r579, %r578, 1;
	setp.eq.b32 	%p3, %r579, 1;
	not.pred 	%p4, %p3;
	add.s32 	%r580, %r16, %r954;
	mul.lo.s32 	%r581, %r580, 5;
	mul.wide.u32 	%rd23, %r581, 4;
	add.s64 	%rd6, %rd5, %rd23;
	@%p4 bra 	$L__BB1_7;
	ld.global.u32 	%r582, [%rd6];
	xor.b32  	%r959, %r959, %r582;
	ld.global.u32 	%r583, [%rd6+4];
	xor.b32  	%r958, %r958, %r583;
	ld.global.u32 	%r584, [%rd6+8];
	xor.b32  	%r957, %r957, %r584;
	ld.global.u32 	%r585, [%rd6+12];
	xor.b32  	%r956, %r956, %r585;
	ld.global.u32 	%r586, [%rd6+16];
	xor.b32  	%r955, %r955, %r586;
$L__BB1_7:
	and.b32  	%r588, %r578, 2;
	setp.eq.s32 	%p5, %r588, 0;
	@%p5 bra 	$L__BB1_9;
	ld.global.u32 	%r589, [%rd6+20];
	xor.b32  	%r959, %r959, %r589;
	ld.global.u32 	%r590, [%rd6+24];
	xor.b32  	%r958, %r958, %r590;
	ld.global.u32 	%r591, [%rd6+28];
	xor.b32  	%r957, %r957, %r591;
	ld.global.u32 	%r592, [%rd6+32];
	xor.b32  	%r956, %r956, %r592;
	ld.global.u32 	%r593, [%rd6+36];
	xor.b32  	%r955, %r955, %r593;
$L__BB1_9:
	and.b32  	%r595, %r578, 4;
	setp.eq.s32 	%p6, %r595, 0;
	@%p6 bra 	$L__BB1_11;
	ld.global.u32 	%r596, [%rd6+40];
	xor.b32  	%r959, %r959, %r596;
	ld.global.u32 	%r597, [%rd6+44];
	xor.b32  	%r958, %r958, %r597;
	ld.global.u32 	%r598, [%rd6+48];
	xor.b32  	%r957, %r957, %r598;
	ld.global.u32 	%r599, [%rd6+52];
	xor.b32  	%r956, %r956, %r599;
	ld.global.u32 	%r600, [%rd6+56];
	xor.b32  	%r955, %r955, %r600;
$L__BB1_11:
	and.b32  	%r602, %r578, 8;
	setp.eq.s32 	%p7, %r602, 0;
	@%p7 bra 	$L__BB1_13;
	ld.global.u32 	%r603, [%rd6+60];
	xor.b32  	%r959, %r959, %r603;
	ld.global.u32 	%r604, [%rd6+64];
	xor.b32  	%r958, %r958, %r604;
	ld.global.u32 	%r605, [%rd6+68];
	xor.b32  	%r957, %r957, %r605;
	ld.global.u32 	%r606, [%rd6+72];
	xor.b32  	%r956, %r956, %r606;
	ld.global.u32 	%r607, [%rd6+76];
	xor.b32  	%r955, %r955, %r607;
$L__BB1_13:
	and.b32  	%r609, %r578, 16;
	setp.eq.s32 	%p8, %r609, 0;
	@%p8 bra 	$L__BB1_15;
	ld.global.u32 	%r610, [%rd6+80];
	xor.b32  	%r959, %r959, %r610;
	ld.global.u32 	%r611, [%rd6+84];
	xor.b32  	%r958, %r958, %r611;
	ld.global.u32 	%r612, [%rd6+88];
	xor.b32  	%r957, %r957, %r612;
	ld.global.u32 	%r613, [%rd6+92];
	xor.b32  	%r956, %r956, %r613;
	ld.global.u32 	%r614, [%rd6+96];
	xor.b32  	%r955, %r955, %r614;
$L__BB1_15:
	and.b32  	%r616, %r578, 32;
	setp.eq.s32 	%p9, %r616, 0;
	@%p9 bra 	$L__BB1_17;
	ld.global.u32 	%r617, [%rd6+100];
	xor.b32  	%r959, %r959, %r617;
	ld.global.u32 	%r618, [%rd6+104];
	xor.b32  	%r958, %r958, %r618;
	ld.global.u32 	%r619, [%rd6+108];
	xor.b32  	%r957, %r957, %r619;
	ld.global.u32 	%r620, [%rd6+112];
	xor.b32  	%r956, %r956, %r620;
	ld.global.u32 	%r621, [%rd6+116];
	xor.b32  	%r955, %r955, %r621;
$L__BB1_17:
	and.b32  	%r623, %r578, 64;
	setp.eq.s32 	%p10, %r623, 0;
	@%p10 bra 	$L__BB1_19;
	ld.global.u32 	%r624, [%rd6+120];
	xor.b32  	%r959, %r959, %r624;
	ld.global.u32 	%r625, [%rd6+124];
	xor.b32  	%r958, %r958, %r625;
	ld.global.u32 	%r626, [%rd6+128];
	xor.b32  	%r957, %r957, %r626;
	ld.global.u32 	%r627, [%rd6+132];
	xor.b32  	%r956, %r956, %r627;
	ld.global.u32 	%r628, [%rd6+136];
	xor.b32  	%r955, %r955, %r628;
$L__BB1_19:
	and.b32  	%r630, %r578, 128;
	setp.eq.s32 	%p11, %r630, 0;
	@%p11 bra 	$L__BB1_21;
	ld.global.u32 	%r631, [%rd6+140];
	xor.b32  	%r959, %r959, %r631;
	ld.global.u32 	%r632, [%rd6+144];
	xor.b32  	%r958, %r958, %r632;
	ld.global.u32 	%r633, [%rd6+148];
	xor.b32  	%r957, %r957, %r633;
	ld.global.u32 	%r634, [%rd6+152];
	xor.b32  	%r956, %r956, %r634;
	ld.global.u32 	%r635, [%rd6+156];
	xor.b32  	%r955, %r955, %r635;
$L__BB1_21:
	and.b32  	%r637, %r578, 256;
	setp.eq.s32 	%p12, %r637, 0;
	@%p12 bra 	$L__BB1_23;
	ld.global.u32 	%r638, [%rd6+160];
	xor.b32  	%r959, %r959, %r638;
	ld.global.u32 	%r639, [%rd6+164];
	xor.b32  	%r958, %r958, %r639;
	ld.global.u32 	%r640, [%rd6+168];
	xor.b32  	%r957, %r957, %r640;
	ld.global.u32 	%r641, [%rd6+172];
	xor.b32  	%r956, %r956, %r641;
	ld.global.u32 	%r642, [%rd6+176];
	xor.b32  	%r955, %r955, %r642;
$L__BB1_23:
	and.b32  	%r644, %r578, 512;
	setp.eq.s32 	%p13, %r644, 0;
	@%p13 bra 	$L__BB1_25;
	ld.global.u32 	%r645, [%rd6+180];
	xor.b32  	%r959, %r959, %r645;
	ld.global.u32 	%r646, [%rd6+184];
	xor.b32  	%r958, %r958, %r646;
	ld.global.u32 	%r647, [%rd6+188];
	xor.b32  	%r957, %r957, %r647;
	ld.global.u32 	%r648, [%rd6+192];
	xor.b32  	%r956, %r956, %r648;
	ld.global.u32 	%r649, [%rd6+196];
	xor.b32  	%r955, %r955, %r649;
$L__BB1_25:
	and.b32  	%r651, %r578, 1024;
	setp.eq.s32 	%p14, %r651, 0;
	@%p14 bra 	$L__BB1_27;
	ld.global.u32 	%r652, [%rd6+200];
	xor.b32  	%r959, %r959, %r652;
	ld.global.u32 	%r653, [%rd6+204];
	xor.b32  	%r958, %r958, %r653;
	ld.global.u32 	%r654, [%rd6+208];
	xor.b32  	%r957, %r957, %r654;
	ld.global.u32 	%r655, [%rd6+212];
	xor.b32  	%r956, %r956, %r655;
	ld.global.u32 	%r656, [%rd6+216];
	xor.b32  	%r955, %r955, %r656;
$L__BB1_27:
	and.b32  	%r658, %r578, 2048;
	setp.eq.s32 	%p15, %r658, 0;
	@%p15 bra 	$L__BB1_29;
	ld.global.u32 	%r659, [%rd6+220];
	xor.b32  	%r959, %r959, %r659;
	ld.global.u32 	%r660, [%rd6+224];
	xor.b32  	%r958, %r958, %r660;
	ld.global.u32 	%r661, [%rd6+228];
	xor.b32  	%r957, %r957, %r661;
	ld.global.u32 	%r662, [%rd6+232];
	xor.b32  	%r956, %r956, %r662;
	ld.global.u32 	%r663, [%rd6+236];
	xor.b32  	%r955, %r955, %r663;
$L__BB1_29:
	and.b32  	%r665, %r578, 4096;
	setp.eq.s32 	%p16, %r665, 0;
	@%p16 bra 	$L__BB1_31;
	ld.global.u32 	%r666, [%rd6+240];
	xor.b32  	%r959, %r959, %r666;
	ld.global.u32 	%r667, [%rd6+244];
	xor.b32  	%r958, %r958, %r667;
	ld.global.u32 	%r668, [%rd6+248];
	xor.b32  	%r957, %r957, %r668;
	ld.global.u32 	%r669, [%rd6+252];
	xor.b32  	%r956, %r956, %r669;
	ld.global.u32 	%r670, [%rd6+256];
	xor.b32  	%r955, %r955, %r670;
$L__BB1_31:
	and.b32  	%r672, %r578, 8192;
	setp.eq.s32 	%p17, %r672, 0;
	@%p17 bra 	$L__BB1_33;
	ld.global.u32 	%r673, [%rd6+260];
	xor.b32  	%r959, %r959, %r673;
	ld.global.u32 	%r674, [%rd6+264];
	xor.b32  	%r958, %r958, %r674;
	ld.global.u32 	%r675, [%rd6+268];
	xor.b32  	%r957, %r957, %r675;
	ld.global.u32 	%r676, [%rd6+272];
	xor.b32  	%r956, %r956, %r676;
	ld.global.u32 	%r677, [%rd6+276];
	xor.b32  	%r955, %r955, %r677;
$L__BB1_33:
	and.b32  	%r679, %r578, 16384;
	setp.eq.s32 	%p18, %r679, 0;
	@%p18 bra 	$L__BB1_35;
	ld.global.u32 	%r680, [%rd6+280];
	xor.b32  	%r959, %r959, %r680;
	ld.global.u32 	%r681, [%rd6+284];
	xor.b32  	%r958, %r958, %r681;
	ld.global.u32 	%r682, [%rd6+288];
	xor.b32  	%r957, %r957, %r682;
	ld.global.u32 	%r683, [%rd6+292];
	xor.b32  	%r956, %r956, %r683;
	ld.global.u32 	%r684, [%rd6+296];
	xor.b32  	%r955, %r955, %r684;
$L__BB1_35:
	and.b32  	%r686, %r578, 32768;
	setp.eq.s32 	%p19, %r686, 0;
	@%p19 bra 	$L__BB1_37;
	ld.global.u32 	%r687, [%rd6+300];
	xor.b32  	%r959, %r959, %r687;
	ld.global.u32 	%r688, [%rd6+304];
	xor.b32  	%r958, %r958, %r688;
	ld.global.u32 	%r689, [%rd6+308];
	xor.b32  	%r957, %r957, %r689;
	ld.global.u32 	%r690, [%rd6+312];
	xor.b32  	%r956, %r956, %r690;
	ld.global.u32 	%r691, [%rd6+316];
	xor.b32  	%r955, %r955, %r691;
$L__BB1_37:
	add.s32 	%r954, %r954, 16;
	setp.ne.s32 	%p20, %r954, 32;
	@%p20 bra 	$L__BB1_5;
	mad.lo.s32 	%r692, %r948, -31, %r16;
	add.s32 	%r948, %r692, 1;
	setp.ne.s32 	%p21, %r948, 5;
	@%p21 bra 	$L__BB1_4;
	st.local.u32 	[%rd1+4], %r959;
	st.local.v2.u32 	[%rd1+8], {%r958, %r957};
	st.local.v2.u32 	[%rd1+16], {%r956, %r955};
	setp.eq.s64 	%p22, %rd4, 1;
	@%p22 bra 	$L__BB1_114;
	mov.b32 	%r955, 0;
	mov.u32 	%r956, %r955;
	mov.u32 	%r957, %r955;
	mov.u32 	%r958, %r955;
	mov.u32 	%r959, %r955;
	mov.u32 	%r1040, %r955;
$L__BB1_41:
	mul.wide.u32 	%rd24, %r1040, 4;
	add.s64 	%rd25, %rd1, %rd24;
	ld.local.u32 	%r191, [%rd25+4];
	shl.b32 	%r192, %r1040, 5;
	mov.b32 	%r1046, 0;
$L__BB1_42:
	.pragma "nounroll";
	shr.u32 	%r695, %r191, %r1046;
	and.b32  	%r696, %r695, 1;
	setp.eq.b32 	%p23, %r696, 1;
	not.pred 	%p24, %p23;
	add.s32 	%r697, %r192, %r1046;
	mul.lo.s32 	%r698, %r697, 5;
	mul.wide.u32 	%rd26, %r698, 4;
	add.s64 	%rd7, %rd5, %rd26;
	@%p24 bra 	$L__BB1_44;
	ld.global.u32 	%r699, [%rd7];
	xor.b32  	%r959, %r959, %r699;
	ld.global.u32 	%r700, [%rd7+4];
	xor.b32  	%r958, %r958, %r700;
	ld.global.u32 	%r701, [%rd7+8];
	xor.b32  	%r957, %r957, %r701;
	ld.global.u32 	%r702, [%rd7+12];
	xor.b32  	%r956, %r956, %r702;
	ld.global.u32 	%r703, [%rd7+16];
	xor.b32  	%r955, %r955, %r703;
$L__BB1_44:
	and.b32  	%r705, %r695, 2;
	setp.eq.s32 	%p25, %r705, 0;
	@%p25 bra 	$L__BB1_46;
	ld.global.u32 	%r706, [%rd7+20];
	xor.b32  	%r959, %r959, %r706;
	ld.global.u32 	%r707, [%rd7+24];
	xor.b32  	%r958, %r958, %r707;
	ld.global.u32 	%r708, [%rd7+28];
	xor.b32  	%r957, %r957, %r708;
	ld.global.u32 	%r709, [%rd7+32];
	xor.b32  	%r956, %r956, %r709;
	ld.global.u32 	%r710, [%rd7+36];
	xor.b32  	%r955, %r955, %r710;
$L__BB1_46:
	and.b32  	%r712, %r695, 4;
	setp.eq.s32 	%p26, %r712, 0;
	@%p26 bra 	$L__BB1_48;
	ld.global.u32 	%r713, [%rd7+40];
	xor.b32  	%r959, %r959, %r713;
	ld.global.u32 	%r714, [%rd7+44];
	xor.b32  	%r958, %r958, %r714;
	ld.global.u32 	%r715, [%rd7+48];
	xor.b32  	%r957, %r957, %r715;
	ld.global.u32 	%r716, [%rd7+52];
	xor.b32  	%r956, %r956, %r716;
	ld.global.u32 	%r717, [%rd7+56];
	xor.b32  	%r955, %r955, %r717;
$L__BB1_48:
	and.b32  	%r719, %r695, 8;
	setp.eq.s32 	%p27, %r719, 0;
	@%p27 bra 	$L__BB1_50;
	ld.global.u32 	%r720, [%rd7+60];
	xor.b32  	%r959, %r959, %r720;
	ld.global.u32 	%r721, [%rd7+64];
	xor.b32  	%r958, %r958, %r721;
	ld.global.u32 	%r722, [%rd7+68];
	xor.b32  	%r957, %r957, %r722;
	ld.global.u32 	%r723, [%rd7+72];
	xor.b32  	%r956, %r956, %r723;
	ld.global.u32 	%r724, [%rd7+76];
	xor.b32  	%r955, %r955, %r724;
$L__BB1_50:
	and.b32  	%r726, %r695, 16;
	setp.eq.s32 	%p28, %r726, 0;
	@%p28 bra 	$L__BB1_52;
	ld.global.u32 	%r727, [%rd7+80];
	xor.b32  	%r959, %r959, %r727;
	ld.global.u32 	%r728, [%rd7+84];
	xor.b32  	%r958, %r958, %r728;
	ld.global.u32 	%r729, [%rd7+88];
	xor.b32  	%r957, %r957, %r729;
	ld.global.u32 	%r730, [%rd7+92];
	xor.b32  	%r956, %r956, %r730;
	ld.global.u32 	%r731, [%rd7+96];
	xor.b32  	%r955, %r955, %r731;
$L__BB1_52:
	and.b32  	%r733, %r695, 32;
	setp.eq.s32 	%p29, %r733, 0;
	@%p29 bra 	$L__BB1_54;
	ld.global.u32 	%r734, [%rd7+100];
	xor.b32  	%r959, %r959, %r734;
	ld.global.u32 	%r735, [%rd7+104];
	xor.b32  	%r958, %r958, %r735;
	ld.global.u32 	%r736, [%rd7+108];
	xor.b32  	%r957, %r957, %r736;
	ld.global.u32 	%r737, [%rd7+112];
	xor.b32  	%r956, %r956, %r737;
	ld.global.u32 	%r738, [%rd7+116];
	xor.b32  	%r955, %r955, %r738;
$L__BB1_54:
	and.b32  	%r740, %r695, 64;
	setp.eq.s32 	%p30, %r740, 0;
	@%p30 bra 	$L__BB1_56;
	ld.global.u32 	%r741, [%rd7+120];
	xor.b32  	%r959, %r959, %r741;
	ld.global.u32 	%r742, [%rd7+124];
	xor.b32  	%r958, %r958, %r742;
	ld.global.u32 	%r743, [%rd7+128];
	xor.b32  	%r957, %r957, %r743;
	ld.global.u32 	%r744, [%rd7+132];
	xor.b32  	%r956, %r956, %r744;
	ld.global.u32 	%r745, [%rd7+136];
	xor.b32  	%r955, %r955, %r745;
$L__BB1_56:
	and.b32  	%r747, %r695, 128;
	setp.eq.s32 	%p31, %r747, 0;
	@%p31 bra 	$L__BB1_58;
	ld.global.u32 	%r748, [%rd7+140];
	xor.b32  	%r959, %r959, %r748;
	ld.global.u32 	%r749, [%rd7+144];
	xor.b32  	%r958, %r958, %r749;
	ld.global.u32 	%r750, [%rd7+148];
	xor.b32  	%r957, %r957, %r750;
	ld.global.u32 	%r751, [%rd7+152];
	xor.b32  	%r956, %r956, %r751;
	ld.global.u32 	%r752, [%rd7+156];
	xor.b32  	%r955, %r955, %r752;
$L__BB1_58:
	and.b32  	%r754, %r695, 256;
	setp.eq.s32 	%p32, %r754, 0;
	@%p32 bra 	$L__BB1_60;
	ld.global.u32 	%r755, [%rd7+160];
	xor.b32  	%r959, %r959, %r755;
	ld.global.u32 	%r756, [%rd7+164];
	xor.b32  	%r958, %r958, %r756;
	ld.global.u32 	%r757, [%rd7+168];
	xor.b32  	%r957, %r957, %r757;
	ld.global.u32 	%r758, [%rd7+172];
	xor.b32  	%r956, %r956, %r758;
	ld.global.u32 	%r759, [%rd7+176];
	xor.b32  	%r955, %r955, %r759;
$L__BB1_60:
	and.b32  	%r761, %r695, 512;
	setp.eq.s32 	%p33, %r761, 0;
	@%p33 bra 	$L__BB1_62;
	ld.global.u32 	%r762, [%rd7+180];
	xor.b32  	%r959, %r959, %r762;
	ld.global.u32 	%r763, [%rd7+184];
	xor.b32  	%r958, %r958, %r763;
	ld.global.u32 	%r764, [%rd7+188];
	xor.b32  	%r957, %r957, %r764;
	ld.global.u32 	%r765, [%rd7+192];
	xor.b32  	%r956, %r956, %r765;
	ld.global.u32 	%r766, [%rd7+196];
	xor.b32  	%r955, %r955, %r766;
$L__BB1_62:
	and.b32  	%r768, %r695, 1024;
	setp.eq.s32 	%p34, %r768, 0;
	@%p34 bra 	$L__BB1_64;
	ld.global.u32 	%r769, [%rd7+200];
	xor.b32  	%r959, %r959, %r769;
	ld.global.u32 	%r770, [%rd7+204];
	xor.b32  	%r958, %r958, %r770;
	ld.global.u32 	%r771, [%rd7+208];
	xor.b32  	%r957, %r957, %r771;
	ld.global.u32 	%r772, [%rd7+212];
	xor.b32  	%r956, %r956, %r772;
	ld.global.u32 	%r773, [%rd7+216];
	xor.b32  	%r955, %r955, %r773;
$L__BB1_64:
	and.b32  	%r775, %r695, 2048;
	setp.eq.s32 	%p35, %r775, 0;
	@%p35 bra 	$L__BB1_66;
	ld.global.u32 	%r776, [%rd7+220];
	xor.b32  	%r959, %r959, %r776;
	ld.global.u32 	%r777, [%rd7+224];
	xor.b32  	%r958, %r958, %r777;
	ld.global.u32 	%r778, [%rd7+228];
	xor.b32  	%r957, %r957, %r778;
	ld.global.u32 	%r779, [%rd7+232];
	xor.b32  	%r956, %r956, %r779;
	ld.global.u32 	%r780, [%rd7+236];
	xor.b32  	%r955, %r955, %r780;
$L__BB1_66:
	and.b32  	%r782, %r695, 4096;
	setp.eq.s32 	%p36, %r782, 0;
	@%p36 bra 	$L__BB1_68;
	ld.global.u32 	%r783, [%rd7+240];
	xor.b32  	%r959, %r959, %r783;
	ld.global.u32 	%r784, [%rd7+244];
	xor.b32  	%r958, %r958, %r784;
	ld.global.u32 	%r785, [%rd7+248];
	xor.b32  	%r957, %r957, %r785;
	ld.global.u32 	%r786, [%rd7+252];
	xor.b32  	%r956, %r956, %r786;
	ld.global.u32 	%r787, [%rd7+256];
	xor.b32  	%r955, %r955, %r787;
$L__BB1_68:
	and.b32  	%r789, %r695, 8192;
	setp.eq.s32 	%p37, %r789, 0;
	@%p37 bra 	$L__BB1_70;
	ld.global.u32 	%r790, [%rd7+260];
	xor.b32  	%r959, %r959, %r790;
	ld.global.u32 	%r791, [%rd7+264];
	xor.b32  	%r958, %r958, %r791;
	ld.global.u32 	%r792, [%rd7+268];
	xor.b32  	%r957, %r957, %r792;
	ld.global.u32 	%r793, [%rd7+272];
	xor.b32  	%r956, %r956, %r793;
	ld.global.u32 	%r794, [%rd7+276];
	xor.b32  	%r955, %r955, %r794;
$L__BB1_70:
	and.b32  	%r796, %r695, 16384;
	setp.eq.s32 	%p38, %r796, 0;
	@%p38 bra 	$L__BB1_72;
	ld.global.u32 	%r797, [%rd7+280];
	xor.b32  	%r959, %r959, %r797;
	ld.global.u32 	%r798, [%rd7+284];
	xor.b32  	%r958, %r958, %r798;
	ld.global.u32 	%r799, [%rd7+288];
	xor.b32  	%r957, %r957, %r799;
	ld.global.u32 	%r800, [%rd7+292];
	xor.b32  	%r956, %r956, %r800;
	ld.global.u32 	%r801, [%rd7+296];
	xor.b32  	%r955, %r955, %r801;
$L__BB1_72:
	and.b32  	%r803, %r695, 32768;
	setp.eq.s32 	%p39, %r803, 0;
	@%p39 bra 	$L__BB1_74;
	ld.global.u32 	%r804, [%rd7+300];
	xor.b32  	%r959, %r959, %r804;
	ld.global.u32 	%r805, [%rd7+304];
	xor.b32  	%r958, %r958, %r805;
	ld.global.u32 	%r806, [%rd7+308];
	xor.b32  	%r957, %r957, %r806;
	ld.global.u32 	%r807, [%rd7+312];
	xor.b32  	%r956, %r956, %r807;
	ld.global.u32 	%r808, [%rd7+316];
	xor.b32  	%r955, %r955, %r808;
$L__BB1_74:
	add.s32 	%r1046, %r1046, 16;
	setp.ne.s32 	%p40, %r1046, 32;
	@%p40 bra 	$L__BB1_42;
	mad.lo.s32 	%r809, %r1040, -31, %r192;
	add.s32 	%r1040, %r809, 1;
	setp.ne.s32 	%p41, %r1040, 5;
	@%p41 bra 	$L__BB1_41;
	st.local.u32 	[%rd1+4], %r959;
	st.local.v2.u32 	[%rd1+8], {%r958, %r957};
	st.local.v2.u32 	[%rd1+16], {%r956, %r955};
	setp.ne.s64 	%p42, %rd4, 3;
	@%p42 bra 	$L__BB1_114;
	mov.b32 	%r955, 0;
	mov.u32 	%r956, %r955;
	mov.u32 	%r957, %r955;
	mov.u32 	%r958, %r955;
	mov.u32 	%r959, %r955;
	mov.u32 	%r1132, %r955;
$L__BB1_78:
	mul.wide.u32 	%rd27, %r1132, 4;
	add.s64 	%rd28, %rd1, %rd27;
	ld.local.u32 	%r367, [%rd28+4];
	shl.b32 	%r368, %r1132, 5;
	mov.b32 	%r1138, 0;
$L__BB1_79:
	.pragma "nounroll";
	shr.u32 	%r812, %r367, %r1138;
	and.b32  	%r813, %r812, 1;
	setp.eq.b32 	%p43, %r813, 1;
	not.pred 	%p44, %p43;
	add.s32 	%r814, %r368, %r1138;
	mul.lo.s32 	%r815, %r814, 5;
	mul.wide.u32 	%rd29, %r815, 4;
	add.s64 	%rd8, %rd5, %rd29;
	@%p44 bra 	$L__BB1_81;
	ld.global.u32 	%r816, [%rd8];
	xor.b32  	%r959, %r959, %r816;
	ld.global.u32 	%r817, [%rd8+4];
	xor.b32  	%r958, %r958, %r817;
	ld.global.u32 	%r818, [%rd8+8];
	xor.b32  	%r957, %r957, %r818;
	ld.global.u32 	%r819, [%rd8+12];
	xor.b32  	%r956, %r956, %r819;
	ld.global.u32 	%r820, [%rd8+16];
	xor.b32  	%r955, %r955, %r820;
$L__BB1_81:
	and.b32  	%r822, %r812, 2;
	setp.eq.s32 	%p45, %r822, 0;
	@%p45 bra 	$L__BB1_83;
	ld.global.u32 	%r823, [%rd8+20];
	xor.b32  	%r959, %r959, %r823;
	ld.global.u32 	%r824, [%rd8+24];
	xor.b32  	%r958, %r958, %r824;
	ld.global.u32 	%r825, [%rd8+28];
	xor.b32  	%r957, %r957, %r825;
	ld.global.u32 	%r826, [%rd8+32];
	xor.b32  	%r956, %r956, %r826;
	ld.global.u32 	%r827, [%rd8+36];
	xor.b32  	%r955, %r955, %r827;
$L__BB1_83:
	and.b32  	%r829, %r812, 4;
	setp.eq.s32 	%p46, %r829, 0;
	@%p46 bra 	$L__BB1_85;
	ld.global.u32 	%r830, [%rd8+40];
	xor.b32  	%r959, %r959, %r830;
	ld.global.u32 	%r831, [%rd8+44];
	xor.b32  	%r958, %r958, %r831;
	ld.global.u32 	%r832, [%rd8+48];
	xor.b32  	%r957, %r957, %r832;
	ld.global.u32 	%r833, [%rd8+52];
	xor.b32  	%r956, %r956, %r833;
	ld.global.u32 	%r834, [%rd8+56];
	xor.b32  	%r955, %r955, %r834;
$L__BB1_85:
	and.b32  	%r836, %r812, 8;
	setp.eq.s32 	%p47, %r836, 0;
	@%p47 bra 	$L__BB1_87;
	ld.global.u32 	%r837, [%rd8+60];
	xor.b32  	%r959, %r959, %r837;
	ld.global.u32 	%r838, [%rd8+64];
	xor.b32  	%r958, %r958, %r838;
	ld.global.u32 	%r839, [%rd8+68];
	xor.b32  	%r957, %r957, %r839;
	ld.global.u32 	%r840, [%rd8+72];
	xor.b32  	%r956, %r956, %r840;
	ld.global.u32 	%r841, [%rd8+76];
	xor.b32  	%r955, %r955, %r841;
$L__BB1_87:
	and.b32  	%r843, %r812, 16;
	setp.eq.s32 	%p48, %r843, 0;
	@%p48 bra 	$L__BB1_89;
	ld.global.u32 	%r844, [%rd8+80];
	xor.b32  	%r959, %r959, %r844;
	ld.global.u32 	%r845, [%rd8+84];
	xor.b32  	%r958, %r958, %r845;
	ld.global.u32 	%r846, [%rd8+88];
	xor.b32  	%r957, %r957, %r846;
	ld.global.u32 	%r847, [%rd8+92];
	xor.b32  	%r956, %r956, %r847;
	ld.global.u32 	%r848, [%rd8+96];
	xor.b32  	%r955, %r955, %r848;
$L__BB1_89:
	and.b32  	%r850, %r812, 32;
	setp.eq.s32 	%p49, %r850, 0;
	@%p49 bra 	$L__BB1_91;
	ld.global.u32 	%r851, [%rd8+100];
	xor.b32  	%r959, %r959, %r851;
	ld.global.u32 	%r852, [%rd8+104];
	xor.b32  	%r958, %r958, %r852;
	ld.global.u32 	%r853, [%rd8+108];
	xor.b32  	%r957, %r957, %r853;
	ld.global.u32 	%r854, [%rd8+112];
	xor.b32  	%r956, %r956, %r854;
	ld.global.u32 	%r855, [%rd8+116];
	xor.b32  	%r955, %r955, %r855;
$L__BB1_91:
	and.b32  	%r857, %r812, 64;
	setp.eq.s32 	%p50, %r857, 0;
	@%p50 bra 	$L__BB1_93;
	ld.global.u32 	%r858, [%rd8+120];
	xor.b32  	%r959, %r959, %r858;
	ld.global.u32 	%r859, [%rd8+124];
	xor.b32  	%r958, %r958, %r859;
	ld.global.u32 	%r860, [%rd8+128];
	xor.b32  	%r957, %r957, %r860;
	ld.global.u32 	%r861, [%rd8+132];
	xor.b32  	%r956, %r956, %r861;
	ld.global.u32 	%r862, [%rd8+136];
	xor.b32  	%r955, %r955, %r862;
$L__BB1_93:
	and.b32  	%r864, %r812, 128;
	setp.eq.s32 	%p51, %r864, 0;
	@%p51 bra 	$L__BB1_95;
	ld.global.u32 	%r865, [%rd8+140];
	xor.b32  	%r959, %r959, %r865;
	ld.global.u32 	%r866, [%rd8+144];
	xor.b32  	%r958, %r958, %r866;
	ld.global.u32 	%r867, [%rd8+148];
	xor.b32  	%r957, %r957, %r867;
	ld.global.u32 	%r868, [%rd8+152];
	xor.b32  	%r956, %r956, %r868;
	ld.global.u32 	%r869, [%rd8+156];
	xor.b32  	%r955, %r955, %r869;
$L__BB1_95:
	and.b32  	%r871, %r812, 256;
	setp.eq.s32 	%p52, %r871, 0;
	@%p52 bra 	$L__BB1_97;
	ld.global.u32 	%r872, [%rd8+160];
	xor.b32  	%r959, %r959, %r872;
	ld.global.u32 	%r873, [%rd8+164];
	xor.b32  	%r958, %r958, %r873;
	ld.global.u32 	%r874, [%rd8+168];
	xor.b32  	%r957, %r957, %r874;
	ld.global.u32 	%r875, [%rd8+172];
	xor.b32  	%r956, %r956, %r875;
	ld.global.u32 	%r876, [%rd8+176];
	xor.b32  	%r955, %r955, %r876;
$L__BB1_97:
	and.b32  	%r878, %r812, 512;
	setp.eq.s32 	%p53, %r878, 0;
	@%p53 bra 	$L__BB1_99;
	ld.global.u32 	%r879, [%rd8+180];
	xor.b32  	%r959, %r959, %r879;
	ld.global.u32 	%r880, [%rd8+184];
	xor.b32  	%r958, %r958, %r880;
	ld.global.u32 	%r881, [%rd8+188];
	xor.b32  	%r957, %r957, %r881;
	ld.global.u32 	%r882, [%rd8+192];
	xor.b32  	%r956, %r956, %r882;
	ld.global.u32 	%r883, [%rd8+196];
	xor.b32  	%r955, %r955, %r883;
$L__BB1_99:
	and.b32  	%r885, %r812, 1024;
	setp.eq.s32 	%p54, %r885, 0;
	@%p54 bra 	$L__BB1_101;
	ld.global.u32 	%r886, [%rd8+200];
	xor.b32  	%r959, %r959, %r886;
	ld.global.u32 	%r887, [%rd8+204];
	xor.b32  	%r958, %r958, %r887;
	ld.global.u32 	%r888, [%rd8+208];
	xor.b32  	%r957, %r957, %r888;
	ld.global.u32 	%r889, [%rd8+212];
	xor.b32  	%r956, %r956, %r889;
	ld.global.u32 	%r890, [%rd8+216];
	xor.b32  	%r955, %r955, %r890;
$L__BB1_101:
	and.b32  	%r892, %r812, 2048;
	setp.eq.s32 	%p55, %r892, 0;
	@%p55 bra 	$L__BB1_103;
	ld.global.u32 	%r893, [%rd8+220];
	xor.b32  	%r959, %r959, %r893;
	ld.global.u32 	%r894, [%rd8+224];
	xor.b32  	%r958, %r958, %r894;
	ld.global.u32 	%r895, [%rd8+228];
	xor.b32  	%r957, %r957, %r895;
	ld.global.u32 	%r896, [%rd8+232];
	xor.b32  	%r956, %r956, %r896;
	ld.global.u32 	%r897, [%rd8+236];
	xor.b32  	%r955, %r955, %r897;
$L__BB1_103:
	and.b32  	%r899, %r812, 4096;
	setp.eq.s32 	%p56, %r899, 0;
	@%p56 bra 	$L__BB1_105;
	ld.global.u32 	%r900, [%rd8+240];
	xor.b32  	%r959, %r959, %r900;
	ld.global.u32 	%r901, [%rd8+244];
	xor.b32  	%r958, %r958, %r901;
	ld.global.u32 	%r902, [%rd8+248];
	xor.b32  	%r957, %r957, %r902;
	ld.global.u32 	%r903, [%rd8+252];
	xor.b32  	%r956, %r956, %r903;
	ld.global.u32 	%r904, [%rd8+256];
	xor.b32  	%r955, %r955, %r904;
$L__BB1_105:
	and.b32  	%r906, %r812, 8192;
	setp.eq.s32 	%p57, %r906, 0;
	@%p57 bra 	$L__BB1_107;
	ld.global.u32 	%r907, [%rd8+260];
	xor.b32  	%r959, %r959, %r907;
	ld.global.u32 	%r908, [%rd8+264];
	xor.b32  	%r958, %r958, %r908;
	ld.global.u32 	%r909, [%rd8+268];
	xor.b32  	%r957, %r957, %r909;
	ld.global.u32 	%r910, [%rd8+272];
	xor.b32  	%r956, %r956, %r910;
	ld.global.u32 	%r911, [%rd8+276];
	xor.b32  	%r955, %r955, %r911;
$L__BB1_107:
	and.b32  	%r913, %r812, 16384;
	setp.eq.s32 	%p58, %r913, 0;
	@%p58 bra 	$L__BB1_109;
	ld.global.u32 	%r914, [%rd8+280];
	xor.b32  	%r959, %r959, %r914;
	ld.global.u32 	%r915, [%rd8+284];
	xor.b32  	%r958, %r958, %r915;
	ld.global.u32 	%r916, [%rd8+288];
	xor.b32  	%r957, %r957, %r916;
	ld.global.u32 	%r917, [%rd8+292];
	xor.b32  	%r956, %r956, %r917;
	ld.global.u32 	%r918, [%rd8+296];
	xor.b32  	%r955, %r955, %r918;
$L__BB1_109:
	and.b32  	%r920, %r812, 32768;
	setp.eq.s32 	%p59, %r920, 0;
	@%p59 bra 	$L__BB1_111;
	ld.global.u32 	%r921, [%rd8+300];
	xor.b32  	%r959, %r959, %r921;
	ld.global.u32 	%r922, [%rd8+304];
	xor.b32  	%r958, %r958, %r922;
	ld.global.u32 	%r923, [%rd8+308];
	xor.b32  	%r957, %r957, %r923;
	ld.global.u32 	%r924, [%rd8+312];
	xor.b32  	%r956, %r956, %r924;
	ld.global.u32 	%r925, [%rd8+316];
	xor.b32  	%r955, %r955, %r925;
$L__BB1_111:
	add.s32 	%r1138, %r1138, 16;
	setp.ne.s32 	%p60, %r1138, 32;
	@%p60 bra 	$L__BB1_79;
	mad.lo.s32 	%r926, %r1132, -31, %r368;
	add.s32 	%r1132, %r926, 1;
	setp.ne.s32 	%p61, %r1132, 5;
	@%p61 bra 	$L__BB1_78;
	st.local.u32 	[%rd1+4], %r959;
	st.local.v2.u32 	[%rd1+8], {%r958, %r957};
	st.local.v2.u32 	[%rd1+16], {%r956, %r955};
$L__BB1_114:
	shr.u64 	%rd33, %rd3, 2;
	add.s32 	%r942, %r942, 1;
	setp.gt.u64 	%p62, %rd3, 3;
	@%p62 bra 	$L__BB1_2;
$L__BB1_115:
	setp.ge.s32 	%p63, %r1235, %r561;
	@%p63 bra 	$L__BB1_120;
	mov.u32 	%r928, %nctaid.x;
	mul.lo.s32 	%r548, %r1, %r928;
	cvta.to.global.u64 	%rd10, %rd16;
	cvta.to.global.u64 	%rd11, %rd17;
	cvta.to.global.u64 	%rd12, %rd15;
	mov.b32 	%r1229, 832457172;
$L__BB1_117:
	mov.u32 	%r553, %r958;
	mov.u32 	%r958, %r957;
	mov.u32 	%r957, %r956;
	mov.u32 	%r956, %r955;
	cvt.s64.s32 	%rd30, %r1235;
	mul.wide.s32 	%rd13, %r1235, 4;
	add.s64 	%rd14, %rd12, %rd13;
	add.s64 	%rd31, %rd10, %rd30;
	shr.u32 	%r930, %r959, 2;
	xor.b32  	%r931, %r930, %r959;
	shl.b32 	%r932, %r956, 4;
	shl.b32 	%r933, %r931, 1;
	xor.b32  	%r934, %r933, %r932;
	xor.b32  	%r935, %r934, %r931;
	xor.b32  	%r955, %r935, %r956;
	add.s32 	%r936, %r1229, %r955;
	cvt.rn.f32.u32 	%f1, %r936;
	fma.rn.f32 	%f2, %f1, 0f2F800000, 0f2F000000;
	setp.leu.f32 	%p64, %f2, 0f3F000000;
	setp.gt.f32 	%p65, %f2, 0f3F000000;
	selp.u16 	%rs1, 1, 0, %p65;
	st.global.u8 	[%rd31], %rs1;
	mov.b32 	%r1236, 0;
	@%p64 bra 	$L__BB1_119;
	ld.global.u32 	%r1236, [%rd14];
$L__BB1_119:
	add.s64 	%rd32, %rd11, %rd13;
	st.global.u32 	[%rd32], %r1236;
	add.s32 	%r1235, %r1235, %r548;
	add.s32 	%r1229, %r1229, 362437;
	setp.lt.s32 	%p66, %r1235, %r561;
	mov.u32 	%r959, %r553;
	@%p66 bra 	$L__BB1_117;
$L__BB1_120:
	ret;

}
	// .globl	_Z10dropoutBitiPKiPjPi
.visible .entry _Z10dropoutBitiPKiPjPi(
	.param .u32 _Z10dropoutBitiPKiPjPi_param_0,
	.param .u64 .ptr .align 1 _Z10dropoutBitiPKiPjPi_param_1,
	.param .u64 .ptr .align 1 _Z10dropoutBitiPKiPjPi_param_2,
	.param .u64 .ptr .align 1 _Z10dropoutBitiPKiPjPi_param_3
)
{
	.local .align 8 .b8 	__local_depot2[48];
	.reg .b64 	%SP;
	.reg .b64 	%SPL;
	.reg .pred 	%p<69>;
	.reg .b32 	%r<1239>;
	.reg .b32 	%f<3>;
	.reg .b64 	%rd<35>;

	mov.u64 	%SPL, __local_depot2;
	ld.param.u32 	%r562, [_Z10dropoutBitiPKiPjPi_param_0];
	ld.param.u64 	%rd16, [_Z10dropoutBitiPKiPjPi_param_2];
	ld.param.u64 	%rd17, [_Z10dropoutBitiPKiPjPi_param_3];
	add.u64 	%rd1, %SPL, 0;
	mov.u32 	%r1, %ntid.x;
	mov.u32 	%r568, %ctaid.x;
	mov.u32 	%r2, %tid.x;
	mad.lo.s32 	%r1238, %r1, %r568, %r2;
	mov.b32 	%r962, 1593684748;
	mov.b32 	%r569, 832094735;
	st.local.v2.u32 	[%rd1], {%r569, %r962};
	mov.b32 	%r960, -123459836;
	mov.b32 	%r961, 1111207954;
	st.local.v2.u32 	[%rd1+8], {%r961, %r960};
	mov.b32 	%r958, 1476011280;
	mov.b32 	%r959, -589760388;
	st.local.v2.u32 	[%rd1+16], {%r959, %r958};
	setp.eq.s32 	%p1, %r1238, 0;
	@%p1 bra 	$L__BB2_115;
	cvt.u64.u32 	%rd34, %r1238;
	mov.b32 	%r945, 0;
	mov.b32 	%r962, 1593684748;
	mov.b32 	%r961, 1111207954;
	mov.b32 	%r960, -123459836;
	mov.b32 	%r959, -589760388;
	mov.b32 	%r958, 1476011280;
$L__BB2_2:
	mov.u64 	%rd3, %rd34;
	and.b64  	%rd4, %rd3, 3;
	setp.eq.s64 	%p2, %rd4, 0;
	@%p2 bra 	$L__BB2_114;
	mul.wide.u32 	%rd19, %r945, 3200;
	mov.u64 	%rd20, precalc_xorwow_matrix;
	add.s64 	%rd5, %rd20, %rd19;
	mov.b32 	%r958, 0;
	mov.u32 	%r959, %r958;
	mov.u32 	%r960, %r958;
	mov.u32 	%r961, %r958;
	mov.u32 	%r962, %r958;
	mov.u32 	%r951, %r958;
$L__BB2_4:
	mul.wide.u32 	%rd21, %r951, 4;
	add.s64 	%rd22, %rd1, %rd21;
	ld.local.u32 	%r16, [%rd22+4];
	shl.b32 	%r17, %r951, 5;
	mov.b32 	%r957, 0;
$L__BB2_5:
	.pragma "nounroll";
	shr.u32 	%r578, %r16, %r957;
	and.b32  	%r579, %r578, 1;
	setp.eq.b32 	%p3, %r579, 1;
	not.pred 	%p4, %p3;
	add.s32 	%r580, %r17, %r957;
	mul.lo.s32 	%r581, %r580, 5;
	mul.wide.u32 	%rd23, %r581, 4;
	add.s64 	%rd6, %rd5, %rd23;
	@%p4 bra 	$L__BB2_7;
	ld.global.u32 	%r582, [%rd6];
	xor.b32  	%r962, %r962, %r582;
	ld.global.u32 	%r583, [%rd6+4];
	xor.b32  	%r961, %r961, %r583;
	ld.global.u32 	%r584, [%rd6+8];
	xor.b32  	%r960, %r960, %r584;
	ld.global.u32 	%r585, [%rd6+12];
	xor.b32  	%r959, %r959, %r585;
	ld.global.u32 	%r586, [%rd6+16];
	xor.b32  	%r958, %r958, %r586;
$L__BB2_7:
	and.b32  	%r588, %r578, 2;
	setp.eq.s32 	%p5, %r588, 0;
	@%p5 bra 	$L__BB2_9;
	ld.global.u32 	%r589, [%rd6+20];
	xor.b32  	%r962, %r962, %r589;
	ld.global.u32 	%r590, [%rd6+24];
	xor.b32  	%r961, %r961, %r590;
	ld.global.u32 	%r591, [%rd6+28];
	xor.b32  	%r960, %r960, %r591;
	ld.global.u32 	%r592, [%rd6+32];
	xor.b32  	%r959, %r959, %r592;
	ld.global.u32 	%r593, [%rd6+36];
	xor.b32  	%r958, %r958, %r593;
$L__BB2_9:
	and.b32  	%r595, %r578, 4;
	setp.eq.s32 	%p6, %r595, 0;
	@%p6 bra 	$L__BB2_11;
	ld.global.u32 	%r596, [%rd6+40];
	xor.b32  	%r962, %r962, %r596;
	ld.global.u32 	%r597, [%rd6+44];
	xor.b32  	%r961, %r961, %r597;
	ld.global.u32 	%r598, [%rd6+48];
	xor.b32  	%r960, %r960, %r598;
	ld.global.u32 	%r599, [%rd6+52];
	xor.b32  	%r959, %r959, %r599;
	ld.global.u32 	%r600, [%rd6+56];
	xor.b32  	%r958, %r958, %r600;
$L__BB2_11:
	and.b32  	%r602, %r578, 8;
	setp.eq.s32 	%p7, %r602, 0;
	@%p7 bra 	$L__BB2_13;
	ld.global.u32 	%r603, [%rd6+60];
	xor.b32  	%r962, %r962, %r603;
	ld.global.u32 	%r604, [%rd6+64];
	xor.b32  	%r961, %r961, %r604;
	ld.global.u32 	%r605, [%rd6+68];
	xor.b32  	%r960, %r960, %r605;
	ld.global.u32 	%r606, [%rd6+72];
	xor.b32  	%r959, %r959, %r606;
	ld.global.u32 	%r607, [%rd6+76];
	xor.b32  	%r958, %r958, %r607;
$L__BB2_13:
	and.b32  	%r609, %r578, 16;
	setp.eq.s32 	%p8, %r609, 0;
	@%p8 bra 	$L__BB2_15;
	ld.global.u32 	%r610, [%rd6+80];
	xor.b32  	%r962, %r962, %r610;
	ld.global.u32 	%r611, [%rd6+84];
	xor.b32  	%r961, %r961, %r611;
	ld.global.u32 	%r612, [%rd6+88];
	xor.b32  	%r960, %r960, %r612;
	ld.global.u32 	%r613, [%rd6+92];
	xor.b32  	%r959, %r959, %r613;
	ld.global.u32 	%r614, [%rd6+96];
	xor.b32  	%r958, %r958, %r614;
$L__BB2_15:
	and.b32  	%r616, %r578, 32;
	setp.eq.s32 	%p9, %r616, 0;
	@%p9 bra 	$L__BB2_17;
	ld.global.u32 	%r617, [%rd6+100];
	xor.b32  	%r962, %r962, %r617;
	ld.global.u32 	%r618, [%rd6+104];
	xor.b32  	%r961, %r961, %r618;
	ld.global.u32 	%r619, [%rd6+108];
	xor.b32  	%r960, %r960, %r619;
	ld.global.u32 	%r620, [%rd6+112];
	xor.b32  	%r959, %r959, %r620;
	ld.global.u32 	%r621, [%rd6+116];
	xor.b32  	%r958, %r958, %r621;
$L__BB2_17:
	and.b32  	%r623, %r578, 64;
	setp.eq.s32 	%p10, %r623, 0;
	@%p10 bra 	$L__BB2_19;
	ld.global.u32 	%r624, [%rd6+120];
	xor.b32  	%r962, %r962, %r624;
	ld.global.u32 	%r625, [%rd6+124];
	xor.b32  	%r961, %r961, %r625;
	ld.global.u32 	%r626, [%rd6+128];
	xor.b32  	%r960, %r960, %r626;
	ld.global.u32 	%r627, [%rd6+132];
	xor.b32  	%r959, %r959, %r627;
	ld.global.u32 	%r628, [%rd6+136];
	xor.b32  	%r958, %r958, %r628;
$L__BB2_19:
	and.b32  	%r630, %r578, 128;
	setp.eq.s32 	%p11, %r630, 0;
	@%p11 bra 	$L__BB2_21;
	ld.global.u32 	%r631, [%rd6+140];
	xor.b32  	%r962, %r962, %r631;
	ld.global.u32 	%r632, [%rd6+144];
	xor.b32  	%r961, %r961, %r632;
	ld.global.u32 	%r633, [%rd6+148];
	xor.b32  	%r960, %r960, %r633;
	ld.global.u32 	%r634, [%rd6+152];
	xor.b32  	%r959, %r959, %r634;
	ld.global.u32 	%r635, [%rd6+156];
	xor.b32  	%r958, %r958, %r635;
$L__BB2_21:
	and.b32  	%r637, %r578, 256;
	setp.eq.s32 	%p12, %r637, 0;
	@%p12 bra 	$L__BB2_23;
	ld.global.u32 	%r638, [%rd6+160];
	xor.b32  	%r962, %r962, %r638;
	ld.global.u32 	%r639, [%rd6+164];
	xor.b32  	%r961, %r961, %r639;
	ld.global.u32 	%r640, [%rd6+168];
	xor.b32  	%r960, %r960, %r640;
	ld.global.u32 	%r641, [%rd6+172];
	xor.b32  	%r959, %r959, %r641;
	ld.global.u32 	%r642, [%rd6+176];
	xor.b32  	%r958, %r958, %r642;
$L__BB2_23:
	and.b32  	%r644, %r578, 512;
	setp.eq.s32 	%p13, %r644, 0;
	@%p13 bra 	$L__BB2_25;
	ld.global.u32 	%r645, [%rd6+180];
	xor.b32  	%r962, %r962, %r645;
	ld.global.u32 	%r646, [%rd6+184];
	xor.b32  	%r961, %r961, %r646;
	ld.global.u32 	%r647, [%rd6+188];
	xor.b32  	%r960, %r960, %r647;
	ld.global.u32 	%r648, [%rd6+192];
	xor.b32  	%r959, %r959, %r648;
	ld.global.u32 	%r649, [%rd6+196];
	xor.b32  	%r958, %r958, %r649;
$L__BB2_25:
	and.b32  	%r651, %r578, 1024;
	setp.eq.s32 	%p14, %r651, 0;
	@%p14 bra 	$L__BB2_27;
	ld.global.u32 	%r652, [%rd6+200];
	xor.b32  	%r962, %r962, %r652;
	ld.global.u32 	%r653, [%rd6+204];
	xor.b32  	%r961, %r961, %r653;
	ld.global.u32 	%r654, [%rd6+208];
	xor.b32  	%r960, %r960, %r654;
	ld.global.u32 	%r655, [%rd6+212];
	xor.b32  	%r959, %r959, %r655;
	ld.global.u32 	%r656, [%rd6+216];
	xor.b32  	%r958, %r958, %r656;
$L__BB2_27:
	and.b32  	%r658, %r578, 2048;
	setp.eq.s32 	%p15, %r658, 0;
	@%p15 bra 	$L__BB2_29;
	ld.global.u32 	%r659, [%rd6+220];
	xor.b32  	%r962, %r962, %r659;
	ld.global.u32 	%r660, [%rd6+224];
	xor.b32  	%r961, %r961, %r660;
	ld.global.u32 	%r661, [%rd6+228];
	xor.b32  	%r960, %r960, %r661;
	ld.global.u32 	%r662, [%rd6+232];
	xor.b32  	%r959, %r959, %r662;
	ld.global.u32 	%r663, [%rd6+236];
	xor.b32  	%r958, %r958, %r663;
$L__BB2_29:
	and.b32  	%r665, %r578, 4096;
	setp.eq.s32 	%p16, %r665, 0;
	@%p16 bra 	$L__BB2_31;
	ld.global.u32 	%r666, [%rd6+240];
	xor.b32  	%r962, %r962, %r666;
	ld.global.u32 	%r667, [%rd6+244];
	xor.b32  	%r961, %r961, %r667;
	ld.global.u32 	%r668, [%rd6+248];
	xor.b32  	%r960, %r960, %r668;
	ld.global.u32 	%r669, [%rd6+252];
	xor.b32  	%r959, %r959, %r669;
	ld.global.u32 	%r670, [%rd6+256];
	xor.b32  	%r958, %r958, %r670;
$L__BB2_31:
	and.b32  	%r672, %r578, 8192;
	setp.eq.s32 	%p17, %r672, 0;
	@%p17 bra 	$L__BB2_33;
	ld.global.u32 	%r673, [%rd6+260];
	xor.b32  	%r962, %r962, %r673;
	ld.global.u32 	%r674, [%rd6+264];
	xor.b32  	%r961, %r961, %r674;
	ld.global.u32 	%r675, [%rd6+268];
	xor.b32  	%r960, %r960, %r675;
	ld.global.u32 	%r676, [%rd6+272];
	xor.b32  	%r959, %r959, %r676;
	ld.global.u32 	%r677, [%rd6+276];
	xor.b32  	%r958, %r958, %r677;
$L__BB2_33:
	and.b32  	%r679, %r578, 16384;
	setp.eq.s32 	%p18, %r679, 0;
	@%p18 bra 	$L__BB2_35;
	ld.global.u32 	%r680, [%rd6+280];
	xor.b32  	%r962, %r962, %r680;
	ld.global.u32 	%r681, [%rd6+284];
	xor.b32  	%r961, %r961, %r681;
	ld.global.u32 	%r682, [%rd6+288];
	xor.b32  	%r960, %r960, %r682;
	ld.global.u32 	%r683, [%rd6+292];
	xor.b32  	%r959, %r959, %r683;
	ld.global.u32 	%r684, [%rd6+296];
	xor.b32  	%r958, %r958, %r684;
$L__BB2_35:
	and.b32  	%r686, %r578, 32768;
	setp.eq.s32 	%p19, %r686, 0;
	@%p19 bra 	$L__BB2_37;
	ld.global.u32 	%r687, [%rd6+300];
	xor.b32  	%r962, %r962, %r687;
	ld.global.u32 	%r688, [%rd6+304];
	xor.b32  	%r961, %r961, %r688;
	ld.global.u32 	%r689, [%rd6+308];
	xor.b32  	%r960, %r960, %r689;
	ld.global.u32 	%r690, [%rd6+312];
	xor.b32  	%r959, %r959, %r690;
	ld.global.u32 	%r691, [%rd6+316];
	xor.b32  	%r958, %r958, %r691;
$L__BB2_37:
	add.s32 	%r957, %r957, 16;
	setp.ne.s32 	%p20, %r957, 32;
	@%p20 bra 	$L__BB2_5;
	mad.lo.s32 	%r692, %r951, -31, %r17;
	add.s32 	%r951, %r692, 1;
	setp.ne.s32 	%p21, %r951, 5;
	@%p21 bra 	$L__BB2_4;
	st.local.u32 	[%rd1+4], %r962;
	st.local.v2.u32 	[%rd1+8], {%r961, %r960};
	st.local.v2.u32 	[%rd1+16], {%r959, %r958};
	setp.eq.s64 	%p22, %rd4, 1;
	@%p22 bra 	$L__BB2_114;
	mov.b32 	%r958, 0;
	mov.u32 	%r959, %r958;
	mov.u32 	%r960, %r958;
	mov.u32 	%r961, %r958;
	mov.u32 	%r962, %r958;
	mov.u32 	%r1043, %r958;
$L__BB2_41:
	mul.wide.u32 	%rd24, %r1043, 4;
	add.s64 	%rd25, %rd1, %rd24;
	ld.local.u32 	%r192, [%rd25+4];
	shl.b32 	%r193, %r1043, 5;
	mov.b32 	%r1049, 0;
$L__BB2_42:
	.pragma "nounroll";
	shr.u32 	%r695, %r192, %r1049;
	and.b32  	%r696, %r695, 1;
	setp.eq.b32 	%p23, %r696, 1;
	not.pred 	%p24, %p23;
	add.s32 	%r697, %r193, %r1049;
	mul.lo.s32 	%r698, %r697, 5;
	mul.wide.u32 	%rd26, %r698, 4;
	add.s64 	%rd7, %rd5, %rd26;
	@%p24 bra 	$L__BB2_44;
	ld.global.u32 	%r699, [%rd7];
	xor.b32  	%r962, %r962, %r699;
	ld.global.u32 	%r700, [%rd7+4];
	xor.b32  	%r961, %r961, %r700;
	ld.global.u32 	%r701, [%rd7+8];
	xor.b32  	%r960, %r960, %r701;
	ld.global.u32 	%r702, [%rd7+12];
	xor.b32  	%r959, %r959, %r702;
	ld.global.u32 	%r703, [%rd7+16];
	xor.b32  	%r958, %r958, %r703;
$L__BB2_44:
	and.b32  	%r705, %r695, 2;
	setp.eq.s32 	%p25, %r705, 0;
	@%p25 bra 	$L__BB2_46;
	ld.global.u32 	%r706, [%rd7+20];
	xor.b32  	%r962, %r962, %r706;
	ld.global.u32 	%r707, [%rd7+24];
	xor.b32  	%r961, %r961, %r707;
	ld.global.u32 	%r708, [%rd7+28];
	xor.b32  	%r960, %r960, %r708;
	ld.global.u32 	%r709, [%rd7+32];
	xor.b32  	%r959, %r959, %r709;
	ld.global.u32 	%r710, [%rd7+36];
	xor.b32  	%r958, %r958, %r710;
$L__BB2_46:
	and.b32  	%r712, %r695, 4;
	setp.eq.s32 	%p26, %r712, 0;
	@%p26 bra 	$L__BB2_48;
	ld.global.u32 	%r713, [%rd7+40];
	xor.b32  	%r962, %r962, %r713;
	ld.global.u32 	%r714, [%rd7+44];
	xor.b32  	%r961, %r961, %r714;
	ld.global.u32 	%r715, [%rd7+48];
	xor.b32  	%r960, %r960, %r715;
	ld.global.u32 	%r716, [%rd7+52];
	xor.b32  	%r959, %r959, %r716;
	ld.global.u32 	%r717, [%rd7+56];
	xor.b32  	%r958, %r958, %r717;
$L__BB2_48:
	and.b32  	%r719, %r695, 8;
	setp.eq.s32 	%p27, %r719, 0;
	@%p27 bra 	$L__BB2_50;
	ld.global.u32 	%r720, [%rd7+60];
	xor.b32  	%r962, %r962, %r720;
	ld.global.u32 	%r721, [%rd7+64];
	xor.b32  	%r961, %r961, %r721;
	ld.global.u32 	%r722, [%rd7+68];
	xor.b32  	%r960, %r960, %r722;
	ld.global.u32 	%r723, [%rd7+72];
	xor.b32  	%r959, %r959, %r723;
	ld.global.u32 	%r724, [%rd7+76];
	xor.b32  	%r958, %r958, %r724;
$L__BB2_50:
	and.b32  	%r726, %r695, 16;
	setp.eq.s32 	%p28, %r726, 0;
	@%p28 bra 	$L__BB2_52;
	ld.global.u32 	%r727, [%rd7+80];
	xor.b32  	%r962, %r962, %r727;
	ld.global.u32 	%r728, [%rd7+84];
	xor.b32  	%r961, %r961, %r728;
	ld.global.u32 	%r729, [%rd7+88];
	xor.b32  	%r960, %r960, %r729;
	ld.global.u32 	%r730, [%rd7+92];
	xor.b32  	%r959, %r959, %r730;
	ld.global.u32 	%r731, [%rd7+96];
	xor.b32  	%r958, %r958, %r731;
$L__BB2_52:
	and.b32  	%r733, %r695, 32;
	setp.eq.s32 	%p29, %r733, 0;
	@%p29 bra 	$L__BB2_54;
	ld.global.u32 	%r734, [%rd7+100];
	xor.b32  	%r962, %r962, %r734;
	ld.global.u32 	%r735, [%rd7+104];
	xor.b32  	%r961, %r961, %r735;
	ld.global.u32 	%r736, [%rd7+108];
	xor.b32  	%r960, %r960, %r736;
	ld.global.u32 	%r737, [%rd7+112];
	xor.b32  	%r959, %r959, %r737;
	ld.global.u32 	%r738, [%rd7+116];
	xor.b32  	%r958, %r958, %r738;
$L__BB2_54:
	and.b32  	%r740, %r695, 64;
	setp.eq.s32 	%p30, %r740, 0;
	@%p30 bra 	$L__BB2_56;
	ld.global.u32 	%r741, [%rd7+120];
	xor.b32  	%r962, %r962, %r741;
	ld.global.u32 	%r742, [%rd7+124];
	xor.b32  	%r961, %r961, %r742;
	ld.global.u32 	%r743, [%rd7+128];
	xor.b32  	%r960, %r960, %r743;
	ld.global.u32 	%r744, [%rd7+132];
	xor.b32  	%r959, %r959, %r744;
	ld.global.u32 	%r745, [%rd7+136];
	xor.b32  	%r958, %r958, %r745;
$L__BB2_56:
	and.b32  	%r747, %r695, 128;
	setp.eq.s32 	%p31, %r747, 0;
	@%p31 bra 	$L__BB2_58;
	ld.global.u32 	%r748, [%rd7+140];
	xor.b32  	%r962, %r962, %r748;
	ld.global.u32 	%r749, [%rd7+144];
	xor.b32  	%r961, %r961, %r749;
	ld.global.u32 	%r750, [%rd7+148];
	xor.b32  	%r960, %r960, %r750;
	ld.global.u32 	%r751, [%rd7+152];
	xor.b32  	%r959, %r959, %r751;
	ld.global.u32 	%r752, [%rd7+156];
	xor.b32  	%r958, %r958, %r752;
$L__BB2_58:
	and.b32  	%r754, %r695, 256;
	setp.eq.s32 	%p32, %r754, 0;
	@%p32 bra 	$L__BB2_60;
	ld.global.u32 	%r755, [%rd7+160];
	xor.b32  	%r962, %r962, %r755;
	ld.global.u32 	%r756, [%rd7+164];
	xor.b32  	%r961, %r961, %r756;
	ld.global.u32 	%r757, [%rd7+168];
	xor.b32  	%r960, %r960, %r757;
	ld.global.u32 	%r758, [%rd7+172];
	xor.b32  	%r959, %r959, %r758;
	ld.global.u32 	%r759, [%rd7+176];
	xor.b32  	%r958, %r958, %r759;
$L__BB2_60:
	and.b32  	%r761, %r695, 512;
	setp.eq.s32 	%p33, %r761, 0;
	@%p33 bra 	$L__BB2_62;
	ld.global.u32 	%r762, [%rd7+180];
	xor.b32  	%r962, %r962, %r762;
	ld.global.u32 	%r763, [%rd7+184];
	xor.b32  	%r961, %r961, %r763;
	ld.global.u32 	%r764, [%rd7+188];
	xor.b32  	%r960, %r960, %r764;
	ld.global.u32 	%r765, [%rd7+192];
	xor.b32  	%r959, %r959, %r765;
	ld.global.u32 	%r766, [%rd7+196];
	xor.b32  	%r958, %r958, %r766;
$L__BB2_62:
	and.b32  	%r768, %r695, 1024;
	setp.eq.s32 	%p34, %r768, 0;
	@%p34 bra 	$L__BB2_64;
	ld.global.u32 	%r769, [%rd7+200];
	xor.b32  	%r962, %r962, %r769;
	ld.global.u32 	%r770, [%rd7+204];
	xor.b32  	%r961, %r961, %r770;
	ld.global.u32 	%r771, [%rd7+208];
	xor.b32  	%r960, %r960, %r771;
	ld.global.u32 	%r772, [%rd7+212];
	xor.b32  	%r959, %r959, %r772;
	ld.global.u32 	%r773, [%rd7+216];
	xor.b32  	%r958, %r958, %r773;
$L__BB2_64:
	and.b32  	%r775, %r695, 2048;
	setp.eq.s32 	%p35, %r775, 0;
	@%p35 bra 	$L__BB2_66;
	ld.global.u32 	%r776, [%rd7+220];
	xor.b32  	%r962, %r962, %r776;
	ld.global.u32 	%r777, [%rd7+224];
	xor.b32  	%r961, %r961, %r777;
	ld.global.u32 	%r778, [%rd7+228];
	xor.b32  	%r960, %r960, %r778;
	ld.global.u32 	%r779, [%rd7+232];
	xor.b32  	%r959, %r959, %r779;
	ld.global.u32 	%r780, [%rd7+236];
	xor.b32  	%r958, %r958, %r780;
$L__BB2_66:
	and.b32  	%r782, %r695, 4096;
	setp.eq.s32 	%p36, %r782, 0;
	@%p36 bra 	$L__BB2_68;
	ld.global.u32 	%r783, [%rd7+240];
	xor.b32  	%r962, %r962, %r783;
	ld.global.u32 	%r784, [%rd7+244];
	xor.b32  	%r961, %r961, %r784;
	ld.global.u32 	%r785, [%rd7+248];
	xor.b32  	%r960, %r960, %r785;
	ld.global.u32 	%r786, [%rd7+252];
	xor.b32  	%r959, %r959, %r786;
	ld.global.u32 	%r787, [%rd7+256];
	xor.b32  	%r958, %r958, %r787;
$L__BB2_68:
	and.b32  	%r789, %r695, 8192;
	setp.eq.s32 	%p37, %r789, 0;
	@%p37 bra 	$L__BB2_70;
	ld.global.u32 	%r790, [%rd7+260];
	xor.b32  	%r962, %r962, %r790;
	ld.global.u32 	%r791, [%rd7+264];
	xor.b32  	%r961, %r961, %r791;
	ld.global.u32 	%r792, [%rd7+268];
	xor.b32  	%r960, %r960, %r792;
	ld.global.u32 	%r793, [%rd7+272];
	xor.b32  	%r959, %r959, %r793;
	ld.global.u32 	%r794, [%rd7+276];
	xor.b32  	%r958, %r958, %r794;
$L__BB2_70:
	and.b32  	%r796, %r695, 16384;
	setp.eq.s32 	%p38, %r796, 0;
	@%p38 bra 	$L__BB2_72;
	ld.global.u32 	%r797, [%rd7+280];
	xor.b32  	%r962, %r962, %r797;
	ld.global.u32 	%r798, [%rd7+284];
	xor.b32  	%r961, %r961, %r798;
	ld.global.u32 	%r799, [%rd7+288];
	xor.b32  	%r960, %r960, %r799;
	ld.global.u32 	%r800, [%rd7+292];
	xor.b32  	%r959, %r959, %r800;
	ld.global.u32 	%r801, [%rd7+296];
	xor.b32  	%r958, %r958, %r801;
$L__BB2_72:
	and.b32  	%r803, %r695, 32768;
	setp.eq.s32 	%p39, %r803, 0;
	@%p39 bra 	$L__BB2_74;
	ld.global.u32 	%r804, [%rd7+300];
	xor.b32  	%r962, %r962, %r804;
	ld.global.u32 	%r805, [%rd7+304];
	xor.b32  	%r961, %r961, %r805;
	ld.global.u32 	%r806, [%rd7+308];
	xor.b32  	%r960, %r960, %r806;
	ld.global.u32 	%r807, [%rd7+312];
	xor.b32  	%r959, %r959, %r807;
	ld.global.u32 	%r808, [%rd7+316];
	xor.b32  	%r958, %r958, %r808;
$L__BB2_74:
	add.s32 	%r1049, %r1049, 16;
	setp.ne.s32 	%p40, %r1049, 32;
	@%p40 bra 	$L__BB2_42;
	mad.lo.s32 	%r809, %r1043, -31, %r193;
	add.s32 	%r1043, %r809, 1;
	setp.ne.s32 	%p41, %r1043, 5;
	@%p41 bra 	$L__BB2_41;
	st.local.u32 	[%rd1+4], %r962;
	st.local.v2.u32 	[%rd1+8], {%r961, %r960};
	st.local.v2.u32 	[%rd1+16], {%r959, %r958};
	setp.ne.s64 	%p42, %rd4, 3;
	@%p42 bra 	$L__BB2_114;
	mov.b32 	%r958, 0;
	mov.u32 	%r959, %r958;
	mov.u32 	%r960, %r958;
	mov.u32 	%r961, %r958;
	mov.u32 	%r962, %r958;
	mov.u32 	%r1135, %r958;
$L__BB2_78:
	mul.wide.u32 	%rd27, %r1135, 4;
	add.s64 	%rd28, %rd1, %rd27;
	ld.local.u32 	%r368, [%rd28+4];
	shl.b32 	%r369, %r1135, 5;
	mov.b32 	%r1141, 0;
$L__BB2_79:
	.pragma "nounroll";
	shr.u32 	%r812, %r368, %r1141;
	and.b32  	%r813, %r812, 1;
	setp.eq.b32 	%p43, %r813, 1;
	not.pred 	%p44, %p43;
	add.s32 	%r814, %r369, %r1141;
	mul.lo.s32 	%r815, %r814, 5;
	mul.wide.u32 	%rd29, %r815, 4;
	add.s64 	%rd8, %rd5, %rd29;
	@%p44 bra 	$L__BB2_81;
	ld.global.u32 	%r816, [%rd8];
	xor.b32  	%r962, %r962, %r816;
	ld.global.u32 	%r817, [%rd8+4];
	xor.b32  	%r961, %r961, %r817;
	ld.global.u32 	%r818, [%rd8+8];
	xor.b32  	%r960, %r960, %r818;
	ld.global.u32 	%r819, [%rd8+12];
	xor.b32  	%r959, %r959, %r819;
	ld.global.u32 	%r820, [%rd8+16];
	xor.b32  	%r958, %r958, %r820;
$L__BB2_81:
	and.b32  	%r822, %r812, 2;
	setp.eq.s32 	%p45, %r822, 0;
	@%p45 bra 	$L__BB2_83;
	ld.global.u32 	%r823, [%rd8+20];
	xor.b32  	%r962, %r962, %r823;
	ld.global.u32 	%r824, [%rd8+24];
	xor.b32  	%r961, %r961, %r824;
	ld.global.u32 	%r825, [%rd8+28];
	xor.b32  	%r960, %r960, %r825;
	ld.global.u32 	%r826, [%rd8+32];
	xor.b32  	%r959, %r959, %r826;
	ld.global.u32 	%r827, [%rd8+36];
	xor.b32  	%r958, %r958, %r827;
$L__BB2_83:
	and.b32  	%r829, %r812, 4;
	setp.eq.s32 	%p46, %r829, 0;
	@%p46 bra 	$L__BB2_85;
	ld.global.u32 	%r830, [%rd8+40];
	xor.b32  	%r962, %r962, %r830;
	ld.global.u32 	%r831, [%rd8+44];
	xor.b32  	%r961, %r961, %r831;
	ld.global.u32 	%r832, [%rd8+48];
	xor.b32  	%r960, %r960, %r832;
	ld.global.u32 	%r833, [%rd8+52];
	xor.b32  	%r959, %r959, %r833;
	ld.global.u32 	%r834, [%rd8+56];
	xor.b32  	%r958, %r958, %r834;
$L__BB2_85:
	and.b32  	%r836, %r812, 8;
	setp.eq.s32 	%p47, %r836, 0;
	@%p47 bra 	$L__BB2_87;
	ld.global.u32 	%r837, [%rd8+60];
	xor.b32  	%r962, %r962, %r837;
	ld.global.u32 	%r838, [%rd8+64];
	xor.b32  	%r961, %r961, %r838;
	ld.global.u32 	%r839, [%rd8+68];
	xor.b32  	%r960, %r960, %r839;
	ld.global.u32 	%r840, [%rd8+72];
	xor.b32  	%r959, %r959, %r840;
	ld.global.u32 	%r841, [%rd8+76];
	xor.b32  	%r958, %r958, %r841;
$L__BB2_87:
	and.b32  	%r843, %r812, 16;
	setp.eq.s32 	%p48, %r843, 0;
	@%p48 bra 	$L__BB2_89;
	ld.global.u32 	%r844, [%rd8+80];
	xor.b32  	%r962, %r962, %r844;
	ld.global.u32 	%r845, [%rd8+84];
	xor.b32  	%r961, %r961, %r845;
	ld.global.u32 	%r846, [%rd8+88];
	xor.b32  	%r960, %r960, %r846;
	ld.global.u32 	%r847, [%rd8+92];
	xor.b32  	%r959, %r959, %r847;
	ld.global.u32 	%r848, [%rd8+96];
	xor.b32  	%r958, %r958, %r848;
$L__BB2_89:
	and.b32  	%r850, %r812, 32;
	setp.eq.s32 	%p49, %r850, 0;
	@%p49 bra 	$L__BB2_91;
	ld.global.u32 	%r851, [%rd8+100];
	xor.b32  	%r962, %r962, %r851;
	ld.global.u32 	%r852, [%rd8+104];
	xor.b32  	%r961, %r961, %r852;
	ld.global.u32 	%r853, [%rd8+108];
	xor.b32  	%r960, %r960, %r853;
	ld.global.u32 	%r854, [%rd8+112];
	xor.b32  	%r959, %r959, %r854;
	ld.global.u32 	%r855, [%rd8+116];
	xor.b32  	%r958, %r958, %r855;
$L__BB2_91:
	and.b32  	%r857, %r812, 64;
	setp.eq.s32 	%p50, %r857, 0;
	@%p50 bra 	$L__BB2_93;
	ld.global.u32 	%r858, [%rd8+120];
	xor.b32  	%r962, %r962, %r858;
	ld.global.u32 	%r859, [%rd8+124];
	xor.b32  	%r961, %r961, %r859;
	ld.global.u32 	%r860, [%rd8+128];
	xor.b32  	%r960, %r960, %r860;
	ld.global.u32 	%r861, [%rd8+132];
	xor.b32  	%r959, %r959, %r861;
	ld.global.u32 	%r862, [%rd8+136];
	xor.b32  	%r958, %r958, %r862;
$L__BB2_93:
	and.b32  	%r864, %r812, 128;
	setp.eq.s32 	%p51, %r864, 0;
	@%p51 bra 	$L__BB2_95;
	ld.global.u32 	%r865, [%rd8+140];
	xor.b32  	%r962, %r962, %r865;
	ld.global.u32 	%r866, [%rd8+144];
	xor.b32  	%r961, %r961, %r866;
	ld.global.u32 	%r867, [%rd8+148];
	xor.b32  	%r960, %r960, %r867;
	ld.global.u32 	%r868, [%rd8+152];
	xor.b32  	%r959, %r959, %r868;
	ld.global.u32 	%r869, [%rd8+156];
	xor.b32  	%r958, %r958, %r869;
$L__BB2_95:
	and.b32  	%r871, %r812, 256;
	setp.eq.s32 	%p52, %r871, 0;
	@%p52 bra 	$L__BB2_97;
	ld.global.u32 	%r872, [%rd8+160];
	xor.b32  	%r962, %r962, %r872;
	ld.global.u32 	%r873, [%rd8+164];
	xor.b32  	%r961, %r961, %r873;
	ld.global.u32 	%r874, [%rd8+168];
	xor.b32  	%r960, %r960, %r874;
	ld.global.u32 	%r875, [%rd8+172];
	xor.b32  	%r959, %r959, %r875;
	ld.global.u32 	%r876, [%rd8+176];
	xor.b32  	%r958, %r958, %r876;
$L__BB2_97:
	and.b32  	%r878, %r812, 512;
	setp.eq.s32 	%p53, %r878, 0;
	@%p53 bra 	$L__BB2_99;
	ld.global.u32 	%r879, [%rd8+180];
	xor.b32  	%r962, %r962, %r879;
	ld.global.u32 	%r880, [%rd8+184];
	xor.b32  	%r961, %r961, %r880;
	ld.global.u32 	%r881, [%rd8+188];
	xor.b32  	%r960, %r960, %r881;
	ld.global.u32 	%r882, [%rd8+192];
	xor.b32  	%r959, %r959, %r882;
	ld.global.u32 	%r883, [%rd8+196];
	xor.b32  	%r958, %r958, %r883;
$L__BB2_99:
	and.b32  	%r885, %r812, 1024;
	setp.eq.s32 	%p54, %r885, 0;
	@%p54 bra 	$L__BB2_101;
	ld.global.u32 	%r886, [%rd8+200];
	xor.b32  	%r962, %r962, %r886;
	ld.global.u32 	%r887, [%rd8+204];
	xor.b32  	%r961, %r961, %r887;
	ld.global.u32 	%r888, [%rd8+208];
	xor.b32  	%r960, %r960, %r888;
	ld.global.u32 	%r889, [%rd8+212];
	xor.b32  	%r959, %r959, %r889;
	ld.global.u32 	%r890, [%rd8+216];
	xor.b32  	%r958, %r958, %r890;
$L__BB2_101:
	and.b32  	%r892, %r812, 2048;
	setp.eq.s32 	%p55, %r892, 0;
	@%p55 bra 	$L__BB2_103;
	ld.global.u32 	%r893, [%rd8+220];
	xor.b32  	%r962, %r962, %r893;
	ld.global.u32 	%r894, [%rd8+224];
	xor.b32  	%r961, %r961, %r894;
	ld.global.u32 	%r895, [%rd8+228];
	xor.b32  	%r960, %r960, %r895;
	ld.global.u32 	%r896, [%rd8+232];
	xor.b32  	%r959, %r959, %r896;
	ld.global.u32 	%r897, [%rd8+236];
	xor.b32  	%r958, %r958, %r897;
$L__BB2_103:
	and.b32  	%r899, %r812, 4096;
	setp.eq.s32 	%p56, %r899, 0;
	@%p56 bra 	$L__BB2_105;
	ld.global.u32 	%r900, [%rd8+240];
	xor.b32  	%r962, %r962, %r900;
	ld.global.u32 	%r901, [%rd8+244];
	xor.b32  	%r961, %r961, %r901;
	ld.global.u32 	%r902, [%rd8+248];
	xor.b32  	%r960, %r960, %r902;
	ld.global.u32 	%r903, [%rd8+252];
	xor.b32  	%r959, %r959, %r903;
	ld.global.u32 	%r904, [%rd8+256];
	xor.b32  	%r958, %r958, %r904;
$L__BB2_105:
	and.b32  	%r906, %r812, 8192;
	setp.eq.s32 	%p57, %r906, 0;
	@%p57 bra 	$L__BB2_107;
	ld.global.u32 	%r907, [%rd8+260];
	xor.b32  	%r962, %r962, %r907;
	ld.global.u32 	%r908, [%rd8+264];
	xor.b32  	%r961, %r961, %r908;
	ld.global.u32 	%r909, [%rd8+268];
	xor.b32  	%r960, %r960, %r909;
	ld.global.u32 	%r910, [%rd8+272];
	xor.b32  	%r959, %r959, %r910;
	ld.global.u32 	%r911, [%rd8+276];
	xor.b32  	%r958, %r958, %r911;
$L__BB2_107:
	and.b32  	%r913, %r812, 16384;
	setp.eq.s32 	%p58, %r913, 0;
	@%p58 bra 	$L__BB2_109;
	ld.global.u32 	%r914, [%rd8+280];
	xor.b32  	%r962, %r962, %r914;
	ld.global.u32 	%r915, [%rd8+284];
	xor.b32  	%r961, %r961, %r915;
	ld.global.u32 	%r916, [%rd8+288];
	xor.b32  	%r960, %r960, %r916;
	ld.global.u32 	%r917, [%rd8+292];
	xor.b32  	%r959, %r959, %r917;
	ld.global.u32 	%r918, [%rd8+296];
	xor.b32  	%r958, %r958, %r918;
$L__BB2_109:
	and.b32  	%r920, %r812, 32768;
	setp.eq.s32 	%p59, %r920, 0;
	@%p59 bra 	$L__BB2_111;
	ld.global.u32 	%r921, [%rd8+300];
	xor.b32  	%r962, %r962, %r921;
	ld.global.u32 	%r922, [%rd8+304];
	xor.b32  	%r961, %r961, %r922;
	ld.global.u32 	%r923, [%rd8+308];
	xor.b32  	%r960, %r960, %r923;
	ld.global.u32 	%r924, [%rd8+312];
	xor.b32  	%r959, %r959, %r924;
	ld.global.u32 	%r925, [%rd8+316];
	xor.b32  	%r958, %r958, %r925;
$L__BB2_111:
	add.s32 	%r1141, %r1141, 16;
	setp.ne.s32 	%p60, %r1141, 32;
	@%p60 bra 	$L__BB2_79;
	mad.lo.s32 	%r926, %r1135, -31, %r369;
	add.s32 	%r1135, %r926, 1;
	setp.ne.s32 	%p61, %r1135, 5;
	@%p61 bra 	$L__BB2_78;
	st.local.u32 	[%rd1+4], %r962;
	st.local.v2.u32 	[%rd1+8], {%r961, %r960};
	st.local.v2.u32 	[%rd1+16], {%r959, %r958};
$L__BB2_114:
	shr.u64 	%rd34, %rd3, 2;
	add.s32 	%r945, %r945, 1;
	setp.gt.u64 	%p62, %rd3, 3;
	@%p62 bra 	$L__BB2_2;
$L__BB2_115:
	setp.ge.s32 	%p63, %r1238, %r562;
	@%p63 bra 	$L__BB2_123;
	ld.param.u64 	%rd33, [_Z10dropoutBitiPKiPjPi_param_1];
	and.b32  	%r549, %r2, 31;
	mov.u32 	%r928, %nctaid.x;
	mul.lo.s32 	%r550, %r1, %r928;
	cvta.to.global.u64 	%rd10, %rd16;
	cvta.to.global.u64 	%rd11, %rd17;
	cvta.to.global.u64 	%rd12, %rd33;
	mov.b32 	%r1232, 832457172;
$L__BB2_117:
	mov.u32 	%r555, %r961;
	mov.u32 	%r961, %r960;
	mov.u32 	%r960, %r959;
	mov.u32 	%r959, %r958;
	setp.ne.s32 	%p64, %r549, 0;
	mul.wide.s32 	%rd30, %r1238, 4;
	add.s64 	%rd13, %rd11, %rd30;
	add.s64 	%rd14, %rd12, %rd30;
	shr.u32 	%r929, %r962, 2;
	xor.b32  	%r930, %r929, %r962;
	shl.b32 	%r931, %r959, 4;
	shl.b32 	%r932, %r930, 1;
	xor.b32  	%r933, %r932, %r931;
	xor.b32  	%r934, %r933, %r930;
	xor.b32  	%r958, %r934, %r959;
	add.s32 	%r935, %r1232, %r958;
	cvt.rn.f32.u32 	%f2, %r935;
	fma.rn.f32 	%f1, %f2, 0f2F800000, 0f2F000000;
	setp.gt.f32 	%p65, %f1, 0f3F000000;
	mov.b32 	%r936, -1;
	vote.sync.ballot.b32 	%r559, %p65, %r936;
	@%p64 bra 	$L__BB2_119;
	shr.s32 	%r937, %r1238, 5;
	mul.wide.s32 	%rd31, %r937, 4;
	add.s64 	%rd32, %rd10, %rd31;
	st.global.u32 	[%rd32], %r559;
$L__BB2_119:
	setp.leu.f32 	%p67, %f1, 0f3F000000;
	@%p67 bra 	$L__BB2_121;
	ld.global.u32 	%r939, [%rd14];
	st.global.u32 	[%rd13], %r939;
	bra.uni 	$L__BB2_122;
$L__BB2_121:
	mov.b32 	%r938, 0;
	st.global.u32 	[%rd13], %r938;
$L__BB2_122:
	add.s32 	%r1238, %r1238, %r550;
	add.s32 	%r1232, %r1232, 362437;
	setp.lt.s32 	%p68, %r1238, %r562;
	mov.u32 	%r962, %r555;
	@%p68 bra 	$L__BB2_117;
$L__BB2_123:
	ret;

}


// ===== COMPILED SASS (sm_100) =====

	.target	sm_100

	.elftype	@"ET_EXEC"


//--------------------- .note.nv.tkinfo           --------------------------
	.section	.note.nv.tkinfo,"",@"SHT_NOTE"
	.sectionflags	@"SHF_NOTE_NV_TKINFO"
	.tkinfo
        /*0018*/ 	.word	0x00000002
        /*0030*/ 	.string	""
        /*0030*/ 	.string	"ptxas"
        /*0030*/ 	.string	"Cuda compilation tools, release 13.0, V13.0.88"
        /*0030*/ 	.string	"Build cuda_13.0.r13.0/compiler.36424714_0"
        /*0030*/ 	.string	"-arch sm_100 -m 64 "



//--------------------- .note.nv.cuinfo           --------------------------
	.section	.note.nv.cuinfo,"",@"SHT_NOTE"
	.sectionflags	@"SHF_NOTE_NV_CUINFO"
        /*0018*/ 	.short	0x0002
        /*001a*/ 	.short	0x0064
        /*001c*/ 	.short	0x0082
	.zero		2


//--------------------- .nv.info                  --------------------------
	.section	.nv.info,"",@"SHT_CUDA_INFO"
	.align	4


	//----- nvinfo : EIATTR_REGCOUNT
	.align		4
        /*0000*/ 	.byte	0x04, 0x2f
        /*0002*/ 	.short	(.L_10 - .L_9)
	.align		4
.L_9:
        /*0004*/ 	.word	index@(_Z8cudaRandiPf)
        /*0008*/ 	.word	0x00000020


	//----- nvinfo : EIATTR_FRAME_SIZE
	.align		4
.L_10:
        /*000c*/ 	.byte	0x04, 0x11
        /*000e*/ 	.short	(.L_12 - .L_11)
	.align		4
.L_11:
        /*0010*/ 	.word	index@(_Z8cudaRandiPf)
        /*0014*/ 	.word	0x00000030


	//----- nvinfo : EIATTR_REGCOUNT
	.align		4
.L_12:
        /*0018*/ 	.byte	0x04, 0x2f
        /*001a*/ 	.short	(.L_14 - .L_13)
	.align		4
.L_13:
        /*001c*/ 	.word	index@(_Z11dropoutBooliPKiPbPi)
        /*0020*/ 	.word	0x00000020


	//----- nvinfo : EIATTR_FRAME_SIZE
	.align		4
.L_14:
        /*0024*/ 	.byte	0x04, 0x11
        /*0026*/ 	.short	(.L_16 - .L_15)
	.align		4
.L_15:
        /*0028*/ 	.word	index@(_Z11dropoutBooliPKiPbPi)
        /*002c*/ 	.word	0x00000030


	//----- nvinfo : EIATTR_REGCOUNT
	.align		4
.L_16:
        /*0030*/ 	.byte	0x04, 0x2f
        /*0032*/ 	.short	(.L_18 - .L_17)
	.align		4
.L_17:
        /*0034*/ 	.word	index@(_Z10dropoutBitiPKiPjPi)
        /*0038*/ 	.word	0x00000020


	//----- nvinfo : EIATTR_FRAME_SIZE
	.align		4
.L_18:
        /*003c*/ 	.byte	0x04, 0x11
        /*003e*/ 	.short	(.L_20 - .L_19)
	.align		4
.L_19:
        /*0040*/ 	.word	index@(_Z10dropoutBitiPKiPjPi)
        /*0044*/ 	.word	0x00000030


	//----- nvinfo : EIATTR_MIN_STACK_SIZE
	.align		4
.L_20:
        /*0048*/ 	.byte	0x04, 0x12
        /*004a*/ 	.short	(.L_22 - .L_21)
	.align		4
.L_21:
        /*004c*/ 	.word	index@(_Z10dropoutBitiPKiPjPi)
        /*0050*/ 	.word	0x00000030


	//----- nvinfo : EIATTR_MIN_STACK_SIZE
	.align		4
.L_22:
        /*0054*/ 	.byte	0x04, 0x12
        /*0056*/ 	.short	(.L_24 - .L_23)
	.align		4
.L_23:
        /*0058*/ 	.word	index@(_Z11dropoutBooliPKiPbPi)
        /*005c*/ 	.word	0x00000030


	//----- nvinfo : EIATTR_MIN_STACK_SIZE
	.align		4
.L_24:
        /*0060*/ 	.byte	0x04, 0x12
        /*0062*/ 	.short	(.L_26 - .L_25)
	.align		4
.L_25:
        /*0064*/ 	.word	index@(_Z8cudaRandiPf)
        /*0068*/ 	.word	0x00000030
.L_26:


//--------------------- .nv.compat                --------------------------
	.section	.nv.compat,"",@"SHT_CUDA_COMPAT_INFO"
	.align	4
        /*0000*/ 	.byte	0x02, 0x09, 0x00, 0x00, 0x02, 0x02, 0x01, 0x00, 0x02, 0x05, 0x05, 0x00, 0x03, 0x07, 0x01, 0x01
        /*0010*/ 	.byte	0x02, 0x03, 0x00, 0x00, 0x02, 0x06, 0x01, 0x00, 0x04, 0x0b, 0x08, 0x00, 0x01, 0x00, 0x00, 0x00
        /*0020*/ 	.byte	0x00, 0x00, 0x00, 0x00


//--------------------- .nv.info._Z10dropoutBitiPKiPjPi --------------------------
	.section	.nv.info._Z10dropoutBitiPKiPjPi,"",@"SHT_CUDA_INFO"
	.sectionflags	@""
	.align	4


	//----- nvinfo : EIATTR_CUDA_API_VERSION
	.align		4
        /*0000*/ 	.byte	0x04, 0x37
        /*0002*/ 	.short	(.L_28 - .L_27)
.L_27:
        /*0004*/ 	.word	0x00000082


	//----- nvinfo : EIATTR_KPARAM_INFO
	.align		4
.L_28:
        /*0008*/ 	.byte	0x04, 0x17
        /*000a*/ 	.short	(.L_30 - .L_29)
.L_29:
        /*000c*/ 	.word	0x00000000
        /*0010*/ 	.short	0x0003
        /*0012*/ 	.short	0x0018
        /*0014*/ 	.byte	0x00, 0xf5, 0x21, 0x00


	//----- nvinfo : EIATTR_KPARAM_INFO
	.align		4
.L_30:
        /*0018*/ 	.byte	0x04, 0x17
        /*001a*/ 	.short	(.L_32 - .L_31)
.L_31:
        /*001c*/ 	.word	0x00000000
        /*0020*/ 	.short	0x0002
        /*0022*/ 	.short	0x0010
        /*0024*/ 	.byte	0x00, 0xf5, 0x21, 0x00


	//----- nvinfo : EIATTR_KPARAM_INFO
	.align		4
.L_32:
        /*0028*/ 	.byte	0x04, 0x17
        /*002a*/ 	.short	(.L_34 - .L_33)
.L_33:
        /*002c*/ 	.word	0x00000000
        /*0030*/ 	.short	0x0001
        /*0032*/ 	.short	0x0008
        /*0034*/ 	.byte	0x00, 0xf5, 0x21, 0x00


	//----- nvinfo : EIATTR_KPARAM_INFO
	.align		4
.L_34:
        /*0038*/ 	.byte	0x04, 0x17
        /*003a*/ 	.short	(.L_36 - .L_35)
.L_35:
        /*003c*/ 	.word	0x00000000
        /*0040*/ 	.short	0x0000
        /*0042*/ 	.short	0x0000
        /*0044*/ 	.byte	0x00, 0xf0, 0x11, 0x00


	//----- nvinfo : EIATTR_SPARSE_MMA_MASK
	.align		4
.L_36:
        /*0048*/ 	.byte	0x03, 0x50
        /*004a*/ 	.short	0x0000


	//----- nvinfo : EIATTR_MAXREG_COUNT
	.align		4
        /*004c*/ 	.byte	0x03, 0x1b
        /*004e*/ 	.short	0x00ff


	//----- nvinfo : EIATTR_MERCURY_ISA_VERSION
	.align		4
        /*0050*/ 	.byte	0x03, 0x5f
        /*0052*/ 	.short	0x0101


	//----- nvinfo : EIATTR_COOP_GROUP_MASK_REGIDS
	.align		4
        /*0054*/ 	.byte	0x04, 0x29
        /*0056*/ 	.short	(.L_38 - .L_37)


	//   ....[0]....
.L_37:
        /*0058*/ 	.word	0xffffffff


	//----- nvinfo : EIATTR_COOP_GROUP_INSTR_OFFSETS
	.align		4
.L_38:
        /*005c*/ 	.byte	0x04, 0x28
        /*005e*/ 	.short	(.L_40 - .L_39)


	//   ....[0]....
.L_39:
        /*0060*/ 	.word	0x000028a0


	//----- nvinfo : EIATTR_VRC_CTA_INIT_COUNT
	.align		4
.L_40:
        /*0064*/ 	.byte	0x02, 0x4a
	.zero		1
	.zero		1


	//----- nvinfo : EIATTR_EXIT_INSTR_OFFSETS
	.align		4
        /*0068*/ 	.byte	0x04, 0x1c
        /*006a*/ 	.short	(.L_42 - .L_41)


	//   ....[0]....
.L_41:
        /*006c*/ 	.word	0x00002710


	//   ....[1]....
        /*0070*/ 	.word	0x000029a0


	//----- nvinfo : EIATTR_CRS_STACK_SIZE
	.align		4
.L_42:
        /*0074*/ 	.byte	0x04, 0x1e
        /*0076*/ 	.short	(.L_44 - .L_43)
.L_43:
        /*0078*/ 	.word	0x00000000


	//----- nvinfo : EIATTR_CBANK_PARAM_SIZE
	.align		4
.L_44:
        /*007c*/ 	.byte	0x03, 0x19
        /*007e*/ 	.short	0x0020


	//----- nvinfo : EIATTR_PARAM_CBANK
	.align		4
        /*0080*/ 	.byte	0x04, 0x0a
        /*0082*/ 	.short	(.L_46 - .L_45)
	.align		4
.L_45:
        /*0084*/ 	.word	index@(.nv.constant0._Z10dropoutBitiPKiPjPi)
        /*0088*/ 	.short	0x0380
        /*008a*/ 	.short	0x0020


	//----- nvinfo : EIATTR_SW_WAR
	.align		4
.L_46:
        /*008c*/ 	.byte	0x04, 0x36
        /*008e*/ 	.short	(.L_48 - .L_47)
.L_47:
        /*0090*/ 	.word	0x00000008
.L_48:


//--------------------- .nv.info._Z11dropoutBooliPKiPbPi --------------------------
	.section	.nv.info._Z11dropoutBooliPKiPbPi,"",@"SHT_CUDA_INFO"
	.sectionflags	@""
	.align	4


	//----- nvinfo : EIATTR_CUDA_API_VERSION
	.align		4
        /*0000*/ 	.byte	0x04, 0x37
        /*0002*/ 	.short	(.L_50 - .L_49)
.L_49:
        /*0004*/ 	.word	0x00000082


	//----- nvinfo : EIATTR_KPARAM_INFO
	.align		4
.L_50:
        /*0008*/ 	.byte	0x04, 0x17
        /*000a*/ 	.short	(.L_52 - .L_51)
.L_51:
        /*000c*/ 	.word	0x00000000
        /*0010*/ 	.short	0x0003
        /*0012*/ 	.short	0x0018
        /*0014*/ 	.byte	0x00, 0xf5, 0x21, 0x00


	//----- nvinfo : EIATTR_KPARAM_INFO
	.align		4
.L_52:
        /*0018*/ 	.byte	0x04, 0x17
        /*001a*/ 	.short	(.L_54 - .L_53)
.L_53:
        /*001c*/ 	.word	0x00000000
        /*0020*/ 	.short	0x0002
        /*0022*/ 	.short	0x0010
        /*0024*/ 	.byte	0x00, 0xf5, 0x21, 0x00


	//----- nvinfo : EIATTR_KPARAM_INFO
	.align		4
.L_54:
        /*0028*/ 	.byte	0x04, 0x17
        /*002a*/ 	.short	(.L_56 - .L_55)
.L_55:
        /*002c*/ 	.word	0x00000000
        /*0030*/ 	.short	0x0001
        /*0032*/ 	.short	0x0008
        /*0034*/ 	.byte	0x00, 0xf5, 0x21, 0x00


	//----- nvinfo : EIATTR_KPARAM_INFO
	.align		4
.L_56:
        /*0038*/ 	.byte	0x04, 0x17
        /*003a*/ 	.short	(.L_58 - .L_57)
.L_57:
        /*003c*/ 	.word	0x00000000
        /*0040*/ 	.short	0x0000
        /*0042*/ 	.short	0x0000
        /*0044*/ 	.byte	0x00, 0xf0, 0x11, 0x00


	//----- nvinfo : EIATTR_SPARSE_MMA_MASK
	.align		4
.L_58:
        /*0048*/ 	.byte	0x03, 0x50
        /*004a*/ 	.short	0x0000


	//----- nvinfo : EIATTR_MAXREG_COUNT
	.align		4
        /*004c*/ 	.byte	0x03, 0x1b
        /*004e*/ 	.short	0x00ff


	//----- nvinfo : EIATTR_MERCURY_ISA_VERSION
	.align		4
        /*0050*/ 	.byte	0x03, 0x5f
        /*0052*/ 	.short	0x0101


	//----- nvinfo : EIATTR_VRC_CTA_INIT_COUNT
	.align		4
        /*0054*/ 	.byte	0x02, 0x4a
	.zero		1
	.zero		1


	//----- nvinfo : EIATTR_EXIT_INSTR_OFFSETS
	.align		4
        /*0058*/ 	.byte	0x04, 0x1c
        /*005a*/ 	.short	(.L_60 - .L_59)


	//   ....[0]....
.L_59:
        /*005c*/ 	.word	0x00002710


	//   ....[1]....
        /*0060*/ 	.word	0x00002970


	//----- nvinfo : EIATTR_CRS_STACK_SIZE
	.align		4
.L_60:
        /*0064*/ 	.byte	0x04, 0x1e
        /*0066*/ 	.short	(.L_62 - .L_61)
.L_61:
        /*0068*/ 	.word	0x00000000


	//----- nvinfo : EIATTR_CBANK_PARAM_SIZE
	.align		4
.L_62:
        /*006c*/ 	.byte	0x03, 0x19
        /*006e*/ 	.short	0x0020


	//----- nvinfo : EIATTR_PARAM_CBANK
	.align		4
        /*0070*/ 	.byte	0x04, 0x0a
        /*0072*/ 	.short	(.L_64 - .L_63)
	.align		4
.L_63:
        /*0074*/ 	.word	index@(.nv.constant0._Z11dropoutBooliPKiPbPi)
        /*0078*/ 	.short	0x0380
        /*007a*/ 	.short	0x0020


	//----- nvinfo : EIATTR_SW_WAR
	.align		4
.L_64:
        /*007c*/ 	.byte	0x04, 0x36
        /*007e*/ 	.short	(.L_66 - .L_65)
.L_65:
        /*0080*/ 	.word	0x00000008
.L_66:


//--------------------- .nv.info._Z8cudaRandiPf   --------------------------
	.section	.nv.info._Z8cudaRandiPf,"",@"SHT_CUDA_INFO"
	.sectionflags	@""
	.align	4


	//----- nvinfo : EIATTR_CUDA_API_VERSION
	.align		4
        /*0000*/ 	.byte	0x04, 0x37
        /*0002*/ 	.short	(.L_68 - .L_67)
.L_67:
        /*0004*/ 	.word	0x00000082


	//----- nvinfo : EIATTR_KPARAM_INFO
	.align		4
.L_68:
        /*0008*/ 	.byte	0x04, 0x17
        /*000a*/ 	.short	(.L_70 - .L_69)
.L_69:
        /*000c*/ 	.word	0x00000000
        /*0010*/ 	.short	0x0001
        /*0012*/ 	.short	0x0008
        /*0014*/ 	.byte	0x00, 0xf5, 0x21, 0x00


	//----- nvinfo : EIATTR_KPARAM_INFO
	.align		4
.L_70:
        /*0018*/ 	.byte	0x04, 0x17
        /*001a*/ 	.short	(.L_72 - .L_71)
.L_71:
        /*001c*/ 	.word	0x00000000
        /*0020*/ 	.short	0x0000
        /*0022*/ 	.short	0x0000
        /*0024*/ 	.byte	0x00, 0xf0, 0x11, 0x00


	//----- nvinfo : EIATTR_SPARSE_MMA_MASK
	.align		4
.L_72:
        /*0028*/ 	.byte	0x03, 0x50
        /*002a*/ 	.short	0x0000


	//----- nvinfo : EIATTR_MAXREG_COUNT
	.align		4
        /*002c*/ 	.byte	0x03, 0x1b
        /*002e*/ 	.short	0x00ff


	//----- nvinfo : EIATTR_MERCURY_ISA_VERSION
	.align		4
        /*0030*/ 	.byte	0x03, 0x5f
        /*0032*/ 	.short	0x0101


	//----- nvinfo : EIATTR_VRC_CTA_INIT_COUNT
	.align		4
        /*0034*/ 	.byte	0x02, 0x4a
	.zero		1
	.zero		1


	//----- nvinfo : EIATTR_EXIT_INSTR_OFFSETS
	.align		4
        /*0038*/ 	.byte	0x04, 0x1c
        /*003a*/ 	.short	(.L_74 - .L_73)


	//   ....[0]....
.L_73:
        /*003c*/ 	.word	0x00002730


	//   ....[1]....
        /*0040*/ 	.word	0x00002b40


	//   ....[2]....
        /*0044*/ 	.word	0x00002e70


	//----- nvinfo : EIATTR_CRS_STACK_SIZE
	.align		4
.L_74:
        /*0048*/ 	.byte	0x04, 0x1e
        /*004a*/ 	.short	(.L_76 - .L_75)
.L_75:
        /*004c*/ 	.word	0x00000000


	//----- nvinfo : EIATTR_CBANK_PARAM_SIZE
	.align		4
.L_76:
        /*0050*/ 	.byte	0x03, 0x19
        /*0052*/ 	.short	0x0010


	//----- nvinfo : EIATTR_PARAM_CBANK
	.align		4
        /*0054*/ 	.byte	0x04, 0x0a
        /*0056*/ 	.short	(.L_78 - .L_77)
	.align		4
.L_77:
        /*0058*/ 	.word	index@(.nv.constant0._Z8cudaRandiPf)
        /*005c*/ 	.short	0x0380
        /*005e*/ 	.short	0x0010


	//----- nvinfo : EIATTR_SW_WAR
	.align		4
.L_78:
        /*0060*/ 	.byte	0x04, 0x36
        /*0062*/ 	.short	(.L_80 - .L_79)
.L_79:
        /*0064*/ 	.word	0x00000008
.L_80:


//--------------------- .nv.callgraph             --------------------------
	.section	.nv.callgraph,"",@"SHT_CUDA_CALLGRAPH"
	.align	4
	.sectionentsize	8
	.align		4
        /*0000*/ 	.word	0x00000000
	.align		4
        /*0004*/ 	.word	0xffffffff
	.align		4
        /*0008*/ 	.word	0x00000000
	.align		4
        /*000c*/ 	.word	0xfffffffe
	.align		4
        /*0010*/ 	.word	0x00000000
	.align		4
        /*0014*/ 	.word	0xfffffffd
	.align		4
        /*0018*/ 	.word	0x00000000
	.align		4
        /*001c*/ 	.word	0xfffffffc


//--------------------- .nv.constant4             --------------------------
	.section	.nv.constant4,"a",@progbits
	.align	8
	.align		8
.nv.constant4:
        /*0000*/ 	.dword	precalc_xorwow_matrix
	.align		8
        /*0008*/ 	.dword	precalc_xorwow_offset_matrix
	.align		8
        /*0010*/ 	.dword	mrg32k3aM1
	.align		8
        /*0018*/ 	.dword	mrg32k3aM2
	.align		8
        /*0020*/ 	.dword	mrg32k3aM1SubSeq
	.align		8
        /*0028*/ 	.dword	mrg32k3aM2SubSeq
	.align		8
        /*0030*/ 	.dword	mrg32k3aM1Seq
	.align		8
        /*0038*/ 	.dword	mrg32k3aM2Seq


//--------------------- .nv.constant3             --------------------------
	.section	.nv.constant3,"a",@progbits
	.align	8
.nv.constant3:
	.type		__cr_lgamma_table,@object
	.size		__cr_lgamma_table,(.L_8 - __cr_lgamma_table)
__cr_lgamma_table:
        /*0000*/ 	.byte	0x00, 0x00, 0x00, 0x00, 0x00, 0x00, 0x00, 0x00, 0x00, 0x00, 0x00, 0x00, 0x00, 0x00, 0x00, 0x00
        /*0010*/ 	.byte	0xef, 0x39, 0xfa, 0xfe, 0x42, 0x2e, 0xe6, 0x3f, 0x02, 0x20, 0x2a, 0xfa, 0x0b, 0xab, 0xfc, 0x3f
        /*0020*/ 	.byte	0xf9, 0x2c, 0x92, 0x7c, 0xa7, 0x6c, 0x09, 0x40, 0xc9, 0x79, 0x44, 0x3c, 0x64, 0x26, 0x13, 0x40
        /*0030*/ 	.byte	0xca, 0x01, 0xcf, 0x3a, 0x27, 0x51, 0x1a, 0x40, 0x30, 0xcc, 0x2d, 0xf3, 0xe1, 0x0c, 0x21, 0x40
        /*0040*/ 	.byte	0x0d, 0xb7, 0xfc, 0x82, 0x8e, 0x35, 0x25, 0x40
.L_8:


//--------------------- .text._Z10dropoutBitiPKiPjPi --------------------------
	.section	.text._Z10dropoutBitiPKiPjPi,"ax",@progbits
	.align	128
        .global         _Z10dropoutBitiPKiPjPi
        .type           _Z10dropoutBitiPKiPjPi,@function
        .size           _Z10dropoutBitiPKiPjPi,(.L_x_43 - _Z10dropoutBitiPKiPjPi)
        .other          _Z10dropoutBitiPKiPjPi,@"STO_CUDA_ENTRY STV_DEFAULT"
_Z10dropoutBitiPKiPjPi:
.text._Z10dropoutBitiPKiPjPi:
[----:B------:R-:W0:Y:S01]  /*0000*/  LDC R1, c[0x0][0x37c] ;  /* 0x0000df00ff017b82 */ /* 0x000e220000000800 */
[----:B------:R-:W1:Y:S01]  /*0010*/  S2R R6, SR_CTAID.X ;  /* 0x0000000000067919 */ /* 0x000e620000002500 */
[----:B------:R-:W1:Y:S01]  /*0020*/  LDCU UR6, c[0x0][0x360] ;  /* 0x00006c00ff0677ac */ /* 0x000e620008000800 */
[----:B0-----:R-:W-:Y:S01]  /*0030*/  VIADD R1, R1, 0xffffffd0 ;  /* 0xffffffd001017836 */ /* 0x001fe20000000000 */
[----:B------:R-:W-:Y:S01]  /*0040*/  BSSY.RECONVERGENT B0, `(.L_x_0) ;  /* 0x000026a000007945 */ /* 0x000fe20003800200 */
[----:B------:R-:W1:Y:S01]  /*0050*/  S2R R3, SR_TID.X ;  /* 0x0000000000037919 */ /* 0x000e620000002100 */
[----:B------:R-:W-:Y:S01]  /*0060*/  IMAD.MOV.U32 R8, RZ, RZ, 0x3198c20f ;  /* 0x3198c20fff087424 */ /* 0x000fe200078e00ff */
[----:B------:R-:W0:Y:S01]  /*0070*/  LDCU.64 UR8, c[0x0][0x358] ;  /* 0x00006b00ff0877ac */ /* 0x000e220008000a00 */
[----:B------:R-:W-:Y:S02]  /*0080*/  IMAD.MOV.U32 R9, RZ, RZ, 0x5efdb30c ;  /* 0x5efdb30cff097424 */ /* 0x000fe400078e00ff */
[----:B------:R-:W-:-:S02]  /*0090*/  IMAD.MOV.U32 R10, RZ, RZ, 0x423bb012 ;  /* 0x423bb012ff0a7424 */ /* 0x000fc400078e00ff */
[----:B------:R-:W-:Y:S01]  /*00a0*/  IMAD.MOV.U32 R11, RZ, RZ, -0x75bd8fc ;  /* 0xf8a42704ff0b7424 */ /* 0x000fe200078e00ff */
[----:B------:R2:W-:Y:S01]  /*00b0*/  STL.64 [R1], R8 ;  /* 0x0000000801007387 */ /* 0x0005e20000100a00 */
[----:B------:R-:W-:Y:S02]  /*00c0*/  IMAD.MOV.U32 R12, RZ, RZ, -0x23270784 ;  /* 0xdcd8f87cff0c7424 */ /* 0x000fe400078e00ff */
[----:B------:R-:W-:Y:S01]  /*00d0*/  IMAD.MOV.U32 R13, RZ, RZ, 0x57fa2510 ;  /* 0x57fa2510ff0d7424 */ /* 0x000fe200078e00ff */
[----:B------:R2:W-:Y:S01]  /*00e0*/  STL.64 [R1+0x8], R10 ;  /* 0x0000080a01007387 */ /* 0x0005e20000100a00 */
[----:B------:R-:W-:Y:S02]  /*00f0*/  IMAD.MOV.U32 R0, RZ, RZ, 0x5efdb30c ;  /* 0x5efdb30cff007424 */ /* 0x000fe400078e00ff */
[----:B------:R-:W-:Y:S01]  /*0100*/  IMAD.MOV.U32 R5, RZ, RZ, -0x75bd8fc ;  /* 0xf8a42704ff057424 */ /* 0x000fe200078e00ff */
[----:B------:R2:W-:Y:S01]  /*0110*/  STL.64 [R1+0x10], R12 ;  /* 0x0000100c01007387 */ /* 0x0005e20000100a00 */
[----:B------:R-:W-:-:S02]  /*0120*/  IMAD.MOV.U32 R4, RZ, RZ, 0x423bb012 ;  /* 0x423bb012ff047424 */ /* 0x000fc400078e00ff */
[----:B------:R-:W-:Y:S02]  /*0130*/  IMAD.MOV.U32 R2, RZ, RZ, -0x23270784 ;  /* 0xdcd8f87cff027424 */ /* 0x000fe400078e00ff */
[----:B-1----:R-:W-:Y:S02]  /*0140*/  IMAD R6, R6, UR6, R3 ;  /* 0x0000000606067c24 */ /* 0x002fe4000f8e0203 */
[----:B------:R-:W-:-:S03]  /*0150*/  IMAD.MOV.U32 R3, RZ, RZ, 0x57fa2510 ;  /* 0x57fa2510ff037424 */ /* 0x000fc600078e00ff */
[----:B------:R-:W-:-:S13]  /*0160*/  ISETP.NE.AND P0, PT, R6, RZ, PT ;  /* 0x000000ff0600720c */ /* 0x000fda0003f05270 */
[----:B0-2---:R-:W-:Y:S05]  /*0170*/  @!P0 BRA `(.L_x_1) ;  /* 0x0000002400588947 */ /* 0x005fea0003800000 */
[----:B------:R-:W-:Y:S01]  /*0180*/  IMAD.MOV.U32 R14, RZ, RZ, R6 ;  /* 0x000000ffff0e7224 */ /* 0x000fe200078e0006 */
[----:B------:R-:W-:Y:S01]  /*0190*/  CS2R R12, SRZ ;  /* 0x00000000000c7805 */ /* 0x000fe2000001ff00 */
[----:B------:R-:W-:Y:S02]  /*01a0*/  IMAD.MOV.U32 R0, RZ, RZ, 0x5efdb30c ;  /* 0x5efdb30cff007424 */ /* 0x000fe400078e00ff */
[----:B------:R-:W-:Y:S02]  /*01b0*/  IMAD.MOV.U32 R4, RZ, RZ, 0x423bb012 ;  /* 0x423bb012ff047424 */ /* 0x000fe400078e00ff */
[----:B------:R-:W-:Y:S02]  /*01c0*/  IMAD.MOV.U32 R5, RZ, RZ, -0x75bd8fc ;  /* 0xf8a42704ff057424 */ /* 0x000fe400078e00ff */
[----:B------:R-:W-:Y:S02]  /*01d0*/  IMAD.MOV.U32 R2, RZ, RZ, -0x23270784 ;  /* 0xdcd8f87cff027424 */ /* 0x000fe400078e00ff */
[----:B------:R-:W-:-:S07]  /*01e0*/  IMAD.MOV.U32 R3, RZ, RZ, 0x57fa2510 ;  /* 0x57fa2510ff037424 */ /* 0x000fce00078e00ff */
.L_x_10:
[----:B------:R-:W-:Y:S01]  /*01f0*/  LOP3.LUT R7, R14, 0x3, RZ, 0xc0, !PT ;  /* 0x000000030e077812 */ /* 0x000fe200078ec0ff */
[----:B------:R-:W-:Y:S03]  /*0200*/  BSSY.RECONVERGENT B1, `(.L_x_2) ;  /* 0x0000247000017945 */ /* 0x000fe60003800200 */
[----:B------:R-:W-:-:S04]  /*0210*/  ISETP.NE.U32.AND P0, PT, R7, RZ, PT ;  /* 0x000000ff0700720c */ /* 0x000fc80003f05070 */
[----:B------:R-:W-:-:S13]  /*0220*/  ISETP.NE.AND.EX P0, PT, RZ, RZ, PT, P0 ;  /* 0x000000ffff00720c */ /* 0x000fda0003f05300 */
[----:B0-----:R-:W-:Y:S05]  /*0230*/  @!P0 BRA `(.L_x_3) ;  /* 0x00000024000c8947 */ /* 0x001fea0003800000 */
[----:B------:R-:W0:Y:S01]  /*0240*/  LDC.64 R8, c[0x4][RZ] ;  /* 0x01000000ff087b82 */ /* 0x000e220000000a00 */
[----:B------:R-:W-:Y:S01]  /*0250*/  IMAD.MOV.U32 R0, RZ, RZ, RZ ;  /* 0x000000ffff007224 */ /* 0x000fe200078e00ff */
[----:B------:R-:W-:Y:S01]  /*0260*/  CS2R R2, SRZ ;  /* 0x0000000000027805 */ /* 0x000fe2000001ff00 */
[----:B------:R-:W-:Y:S01]  /*0270*/  IMAD.MOV.U32 R16, RZ, RZ, RZ ;  /* 0x000000ffff107224 */ /* 0x000fe200078e00ff */
[----:B------:R-:W-:Y:S01]  /*0280*/  CS2R R4, SRZ ;  /* 0x0000000000047805 */ /* 0x000fe2000001ff00 */
[----:B0-----:R-:W-:-:S07]  /*0290*/  IMAD.WIDE.U32 R8, R12, 0xc80, R8 ;  /* 0x00000c800c087825 */ /* 0x001fce00078e0008 */
.L_x_5:
[----:B------:R-:W-:-:S06]  /*02a0*/  IMAD R7, R16, 0x4, R1 ;  /* 0x0000000410077824 */ /* 0x000fcc00078e0201 */
[----:B------:R-:W5:Y:S01]  /*02b0*/  LDL R7, [R7+0x4] ;  /* 0x0000040007077983 */ /* 0x000f620000100800 */
[----:B------:R-:W-:-:S05]  /*02c0*/  UMOV UR4, URZ ;  /* 0x000000ff00047c82 */ /* 0x000fca0008000000 */
.L_x_4:
[----:B-----5:R-:W-:Y:S01]  /*02d0*/  SHF.R.U32.HI R21, RZ, UR4, R7 ;  /* 0x00000004ff157c19 */ /* 0x020fe20008011607 */
[----:B------:R-:W-:-:S03]  /*02e0*/  IMAD.SHL.U32 R10, R16, 0x20, RZ ;  /* 0x00000020100a7824 */ /* 0x000fc600078e00ff */
[----:B------:R-:W-:Y:S01]  /*02f0*/  LOP3.LUT R11, R21, 0x1, RZ, 0xc0, !PT ;  /* 0x00000001150b7812 */ /* 0x000fe200078ec0ff */
[----:B------:R-:W-:-:S03]  /*0300*/  VIADD R10, R10, UR4 ;  /* 0x000000040a0a7c36 */ /* 0x000fc60008000000 */
[----:B------:R-:W-:Y:S01]  /*0310*/  ISETP.NE.U32.AND P0, PT, R11, 0x1, PT ;  /* 0x000000010b00780c */ /* 0x000fe20003f05070 */
[----:B------:R-:W-:-:S03]  /*0320*/  IMAD R11, R10, 0x5, RZ ;  /* 0x000000050a0b7824 */ /* 0x000fc600078e02ff */
[----:B------:R-:W-:Y:S01]  /*0330*/  R2P PR, R21, 0x7e ;  /* 0x0000007e15007804 */ /* 0x000fe20000000000 */
[----:B------:R-:W-:-:S08]  /*0340*/  IMAD.WIDE.U32 R10, R11, 0x4, R8 ;  /* 0x000000040b0a7825 */ /* 0x000fd000078e0008 */
[----:B------:R-:W2:Y:S04]  /*0350*/  @!P0 LDG.E R15, desc[UR8][R10.64] ;  /* 0x000000080a0f8981 */ /* 0x000ea8000c1e1900 */
[----:B------:R-:W3:Y:S04]  /*0360*/  @P1 LDG.E R17, desc[UR8][R10.64+0x14] ;  /* 0x000014080a111981 */ /* 0x000ee8000c1e1900 */
[----:B------:R-:W4:Y:S04]  /*0370*/  @P2 LDG.E R19, desc[UR8][R10.64+0x28] ;  /* 0x000028080a132981 */ /* 0x000f28000c1e1900 */
[----:B------:R-:W4:Y:S04]  /*0380*/  @P3 LDG.E R23, desc[UR8][R10.64+0x3c] ;  /* 0x00003c080a173981 */ /* 0x000f28000c1e1900 */
[----:B------:R-:W4:Y:S04]  /*0390*/  @!P0 LDG.E R18, desc[UR8][R10.64+0x8] ;  /* 0x000008080a128981 */ /* 0x000f28000c1e1900 */
[----:B------:R-:W4:Y:S04]  /*03a0*/  @P4 LDG.E R25, desc[UR8][R10.64+0x50] ;  /* 0x000050080a194981 */ /* 0x000f28000c1e1900 */
[----:B------:R-:W4:Y:S04]  /*03b0*/  @!P0 LDG.E R20, desc[UR8][R10.64+0x10] ;  /* 0x000010080a148981 */ /* 0x000f28000c1e1900 */
[----:B------:R-:W4:Y:S04]  /*03c0*/  @P1 LDG.E R22, desc[UR8][R10.64+0x1c] ;  /* 0x00001c080a161981 */ /* 0x000f28000c1e1900 */
[----:B------:R-:W4:Y:S04]  /*03d0*/  @P1 LDG.E R24, desc[UR8][R10.64+0x24] ;  /* 0x000024080a181981 */ /* 0x000f28000c1e1900 */
[----:B------:R-:W4:Y:S01]  /*03e0*/  @P6 LDG.E R27, desc[UR8][R10.64+0x78] ;  /* 0x000078080a1b6981 */ /* 0x000f22000c1e1900 */
[----:B--2---:R-:W-:-:S03]  /*03f0*/  @!P0 LOP3.LUT R0, R0, R15, RZ, 0x3c, !PT ;  /* 0x0000000f00008212 */ /* 0x004fc600078e3cff */
[----:B------:R-:W2:Y:S01]  /*0400*/  @!P0 LDG.E R15, desc[UR8][R10.64+0x4] ;  /* 0x000004080a0f8981 */ /* 0x000ea2000c1e1900 */
[----:B---3--:R-:W-:-:S03]  /*0410*/  @P1 LOP3.LUT R0, R0, R17, RZ, 0x3c, !PT ;  /* 0x0000001100001212 */ /* 0x008fc600078e3cff */
[----:B------:R-:W3:Y:S01]  /*0420*/  @!P0 LDG.E R17, desc[UR8][R10.64+0xc] ;  /* 0x00000c080a118981 */ /* 0x000ee2000c1e1900 */
[----:B----4-:R-:W-:-:S03]  /*0430*/  @P2 LOP3.LUT R0, R0, R19, RZ, 0x3c, !PT ;  /* 0x0000001300002212 */ /* 0x010fc600078e3cff */
[----:B------:R-:W4:Y:S01]  /*0440*/  @P1 LDG.E R19, desc[UR8][R10.64+0x18] ;  /* 0x000018080a131981 */ /* 0x000f22000c1e1900 */
[----:B------:R-:W-:-:S03]  /*0450*/  @P3 LOP3.LUT R0, R0, R23, RZ, 0x3c, !PT ;  /* 0x0000001700003212 */ /* 0x000fc600078e3cff */
[----:B------:R-:W4:Y:S01]  /*0460*/  @P5 LDG.E R23, desc[UR8][R10.64+0x64] ;  /* 0x000064080a175981 */ /* 0x000f22000c1e1900 */
[----:B------:R-:W-:-:S03]  /*0470*/  @!P0 LOP3.LUT R5, R5, R18, RZ, 0x3c, !PT ;  /* 0x0000001205058212 */ /* 0x000fc600078e3cff */
[----:B------:R-:W4:Y:S01]  /*0480*/  @P2 LDG.E R18, desc[UR8][R10.64+0x30] ;  /* 0x000030080a122981 */ /* 0x000f22000c1e1900 */
[----:B------:R-:W-:-:S03]  /*0490*/  @P4 LOP3.LUT R0, R0, R25, RZ, 0x3c, !PT ;  /* 0x0000001900004212 */ /* 0x000fc600078e3cff */
[----:B------:R-:W4:Y:S01]  /*04a0*/  @P3 LDG.E R25, desc[UR8][R10.64+0x48] ;  /* 0x000048080a193981 */ /* 0x000f22000c1e1900 */
[----:B------:R-:W-:-:S03]  /*04b0*/  @!P0 LOP3.LUT R3, R3, R20, RZ, 0x3c, !PT ;  /* 0x0000001403038212 */ /* 0x000fc600078e3cff */
[----:B------:R-:W4:Y:S01]  /*04c0*/  @P2 LDG.E R20, desc[UR8][R10.64+0x38] ;  /* 0x000038080a142981 */ /* 0x000f22000c1e1900 */
[----:B------:R-:W-:-:S03]  /*04d0*/  @P1 LOP3.LUT R5, R5, R22, RZ, 0x3c, !PT ;  /* 0x0000001605051212 */ /* 0x000fc600078e3cff */
[----:B------:R-:W4:Y:S01]  /*04e0*/  @P3 LDG.E R22, desc[UR8][R10.64+0x44] ;  /* 0x000044080a163981 */ /* 0x000f22000c1e1900 */
[----:B--2---:R-:W-:-:S03]  /*04f0*/  @!P0 LOP3.LUT R4, R4, R15, RZ, 0x3c, !PT ;  /* 0x0000000f04048212 */ /* 0x004fc600078e3cff */
[----:B------:R-:W2:Y:S01]  /*0500*/  @P1 LDG.E R15, desc[UR8][R10.64+0x20] ;  /* 0x000020080a0f1981 */ /* 0x000ea2000c1e1900 */
[----:B---3--:R-:W-:-:S03]  /*0510*/  @!P0 LOP3.LUT R2, R2, R17, RZ, 0x3c, !PT ;  /* 0x0000001102028212 */ /* 0x008fc600078e3cff */
[----:B------:R-:W3:Y:S01]  /*0520*/  @P2 LDG.E R17, desc[UR8][R10.64+0x2c] ;  /* 0x00002c080a112981 */ /* 0x000ee2000c1e1900 */
[----:B----4-:R-:W-:-:S03]  /*0530*/  @P1 LOP3.LUT R4, R4, R19, RZ, 0x3c, !PT ;  /* 0x0000001304041212 */ /* 0x010fc600078e3cff */
[----:B------:R-:W4:Y:S01]  /*0540*/  @P2 LDG.E R19, desc[UR8][R10.64+0x34] ;  /* 0x000034080a132981 */ /* 0x000f22000c1e1900 */
[----:B------:R-:W-:-:S03]  /*0550*/  @P5 LOP3.LUT R0, R0, R23, RZ, 0x3c, !PT ;  /* 0x0000001700005212 */ /* 0x000fc600078e3cff */
[----:B------:R-:W4:Y:S01]  /*0560*/  @P3 LDG.E R23, desc[UR8][R10.64+0x40] ;  /* 0x000040080a173981 */ /* 0x000f22000c1e1900 */
[----:B------:R-:W-:Y:S02]  /*0570*/  @P1 LOP3.LUT R3, R3, R24, RZ, 0x3c, !PT ;  /* 0x0000001803031212 */ /* 0x000fe400078e3cff */
[----:B------:R-:W-:Y:S01]  /*0580*/  @P2 LOP3.LUT R5, R5, R18, RZ, 0x3c, !PT ;  /* 0x0000001205052212 */ /* 0x000fe200078e3cff */
[----:B------:R-:W4:Y:S04]  /*0590*/  @P5 LDG.E R24, desc[UR8][R10.64+0x6c] ;  /* 0x00006c080a185981 */ /* 0x000f28000c1e1900 */
[----:B------:R-:W4:Y:S01]  /*05a0*/  @P3 LDG.E R18, desc[UR8][R10.64+0x4c] ;  /* 0x00004c080a123981 */ /* 0x000f22000c1e1900 */
[----:B------:R-:W-:-:S03]  /*05b0*/  @P2 LOP3.LUT R3, R3, R20, RZ, 0x3c, !PT ;  /* 0x0000001403032212 */ /* 0x000fc600078e3cff */
[----:B------:R-:W4:Y:S01]  /*05c0*/  @P4 LDG.E R20, desc[UR8][R10.64+0x58] ;  /* 0x000058080a144981 */ /* 0x000f22000c1e1900 */
[----:B------:R-:W-:-:S03]  /*05d0*/  @P3 LOP3.LUT R5, R5, R22, RZ, 0x3c, !PT ;  /* 0x0000001605053212 */ /* 0x000fc600078e3cff */
[----:B------:R-:W4:Y:S01]  /*05e0*/  @P4 LDG.E R22, desc[UR8][R10.64+0x60] ;  /* 0x000060080a164981 */ /* 0x000f22000c1e1900 */
[----:B--2---:R-:W-:-:S03]  /*05f0*/  @P1 LOP3.LUT R2, R2, R15, RZ, 0x3c, !PT ;  /* 0x0000000f02021212 */ /* 0x004fc600078e3cff */
[----:B------:R-:W2:Y:S01]  /*0600*/  @P4 LDG.E R15, desc[UR8][R10.64+0x54] ;  /* 0x000054080a0f4981 */ /* 0x000ea2000c1e1900 */
[----:B---3--:R-:W-:-:S03]  /*0610*/  @P2 LOP3.LUT R4, R4, R17, RZ, 0x3c, !PT ;  /* 0x0000001104042212 */ /* 0x008fc600078e3cff */
[----:B------:R-:W3:Y:S01]  /*0620*/  @P4 LDG.E R17, desc[UR8][R10.64+0x5c] ;  /* 0x00005c080a114981 */ /* 0x000ee2000c1e1900 */
[----:B----4-:R-:W-:-:S03]  /*0630*/  @P2 LOP3.LUT R2, R2, R19, RZ, 0x3c, !PT ;  /* 0x0000001302022212 */ /* 0x010fc600078e3cff */
[----:B------:R-:W4:Y:S01]  /*0640*/  @P5 LDG.E R19, desc[UR8][R10.64+0x68] ;  /* 0x000068080a135981 */ /* 0x000f22000c1e1900 */
[----:B------:R-:W-:-:S03]  /*0650*/  @P3 LOP3.LUT R4, R4, R23, RZ, 0x3c, !PT ;  /* 0x0000001704043212 */ /* 0x000fc600078e3cff */
[----:B------:R-:W4:Y:S01]  /*0660*/  @P5 LDG.E R23, desc[UR8][R10.64+0x70] ;  /* 0x000070080a175981 */ /* 0x000f22000c1e1900 */
[----:B------:R-:W-:Y:S02]  /*0670*/  LOP3.LUT P0, RZ, R21, 0x80, RZ, 0xc0, !PT ;  /* 0x0000008015ff7812 */ /* 0x000fe4000780c0ff */
[----:B------:R-:W-:Y:S02]  /*0680*/  @P3 LOP3.LUT R2, R2, R25, RZ, 0x3c, !PT ;  /* 0x0000001902023212 */ /* 0x000fe400078e3cff */
[----:B------:R-:W-:Y:S02]  /*0690*/  @P3 LOP3.LUT R3, R3, R18, RZ, 0x3c, !PT ;  /* 0x0000001203033212 */ /* 0x000fe400078e3cff */
[----:B------:R-:W4:Y:S01]  /*06a0*/  @P5 LDG.E R18, desc[UR8][R10.64+0x74] ;  /* 0x000074080a125981 */ /* 0x000f22000c1e1900 */
[----:B------:R-:W-:-:S03]  /*06b0*/  @P4 LOP3.LUT R5, R5, R20, RZ, 0x3c, !PT ;  /* 0x0000001405054212 */ /* 0x000fc600078e3cff */
[----:B------:R-:W4:Y:S01]  /*06c0*/  @P6 LDG.E R20, desc[UR8][R10.64+0x80] ;  /* 0x000080080a146981 */ /* 0x000f22000c1e1900 */
[----:B------:R-:W-:-:S03]  /*06d0*/  @P4 LOP3.LUT R3, R3, R22, RZ, 0x3c, !PT ;  /* 0x0000001603034212 */ /* 0x000fc600078e3cff */
[----:B------:R-:W4:Y:S01]  /*06e0*/  @P6 LDG.E R22, desc[UR8][R10.64+0x88] ;  /* 0x000088080a166981 */ /* 0x000f22000c1e1900 */
[----:B------:R-:W-:-:S03]  /*06f0*/  @P5 LOP3.LUT R5, R5, R24, RZ, 0x3c, !PT ;  /* 0x0000001805055212 */ /* 0x000fc600078e3cff */
[----:B------:R-:W4:Y:S04]  /*0700*/  @P0 LDG.E R25, desc[UR8][R10.64+0x8c] ;  /* 0x00008c080a190981 */ /* 0x000f28000c1e1900 */
[----:B------:R-:W4:Y:S04]  /*0710*/  @P0 LDG.E R24, desc[UR8][R10.64+0x94] ;  /* 0x000094080a180981 */ /* 0x000f28000c1e1900 */
        /* <DEDUP_REMOVED lines=9> */
[----:B------:R-:W-:Y:S02]  /*07b0*/  @P6 LOP3.LUT R0, R0, R27, RZ, 0x3c, !PT ;  /* 0x0000001b00006212 */ /* 0x000fe400078e3cff */
[----:B------:R-:W-:Y:S02]  /*07c0*/  @P5 LOP3.LUT R3, R3, R18, RZ, 0x3c, !PT ;  /* 0x0000001203035212 */ /* 0x000fe400078e3cff */
[----:B------:R-:W-:Y:S02]  /*07d0*/  @P6 LOP3.LUT R5, R5, R20, RZ, 0x3c, !PT ;  /* 0x0000001405056212 */ /* 0x000fe400078e3cff */
[----:B------:R-:W-:Y:S02]  /*07e0*/  @P6 LOP3.LUT R3, R3, R22, RZ, 0x3c, !PT ;  /* 0x0000001603036212 */ /* 0x000fe400078e3cff */
[----:B------:R-:W-:Y:S02]  /*07f0*/  @P0 LOP3.LUT R0, R0, R25, RZ, 0x3c, !PT ;  /* 0x0000001900000212 */ /* 0x000fe400078e3cff */
[----:B------:R-:W-:-:S02]  /*0800*/  @P0 LOP3.LUT R5, R5, R24, RZ, 0x3c, !PT ;  /* 0x0000001805050212 */ /* 0x000fc400078e3cff */
[----:B------:R-:W-:Y:S02]  /*0810*/  @P0 LOP3.LUT R3, R3, R26, RZ, 0x3c, !PT ;  /* 0x0000001a03030212 */ /* 0x000fe400078e3cff */
[----:B--2---:R-:W-:Y:S02]  /*0820*/  @P6 LOP3.LUT R4, R4, R15, RZ, 0x3c, !PT ;  /* 0x0000000f04046212 */ /* 0x004fe400078e3cff */
[----:B---3--:R-:W-:Y:S02]  /*0830*/  @P6 LOP3.LUT R2, R2, R17, RZ, 0x3c, !PT ;  /* 0x0000001102026212 */ /* 0x008fe400078e3cff */
[----:B----4-:R-:W-:Y:S02]  /*0840*/  @P0 LOP3.LUT R4, R4, R19, RZ, 0x3c, !PT ;  /* 0x0000001304040212 */ /* 0x010fe400078e3cff */
[----:B------:R-:W-:Y:S02]  /*0850*/  @P0 LOP3.LUT R2, R2, R23, RZ, 0x3c, !PT ;  /* 0x0000001702020212 */ /* 0x000fe400078e3cff */
[----:B------:R-:W-:-:S13]  /*0860*/  R2P PR, R21.B1, 0x7f ;  /* 0x0000007f15007804 */ /* 0x000fda0000001000 */
[----:B------:R-:W2:Y:S04]  /*0870*/  @P0 LDG.E R20, desc[UR8][R10.64+0xb0] ;  /* 0x0000b0080a140981 */ /* 0x000ea8000c1e1900 */
[----:B------:R-:W3:Y:S04]  /*0880*/  @P0 LDG.E R19, desc[UR8][R10.64+0xa0] ;  /* 0x0000a0080a130981 */ /* 0x000ee8000c1e1900 */
[----:B------:R-:W4:Y:S04]  /*0890*/  @P0 LDG.E R23, desc[UR8][R10.64+0xa4] ;  /* 0x0000a4080a170981 */ /* 0x000f28000c1e1900 */
        /* <DEDUP_REMOVED lines=18> */
[----:B------:R-:W-:Y:S01]  /*09c0*/  LOP3.LUT P0, RZ, R21, 0x8000, RZ, 0xc0, !PT ;  /* 0x0000800015ff7812 */ /* 0x000fe2000780c0ff */
[----:B------:R-:W4:Y:S04]  /*09d0*/  @P2 LDG.E R25, desc[UR8][R10.64+0xcc] ;  /* 0x0000cc080a192981 */ /* 0x000f28000c1e1900 */
[----:B------:R-:W4:Y:S01]  /*09e0*/  @P1 LDG.E R21, desc[UR8][R10.64+0xb8] ;  /* 0x0000b8080a151981 */ /* 0x000f22000c1e1900 */
[----:B------:R-:W-:-:S03]  /*09f0*/  @P1 LOP3.LUT R0, R0, R27, RZ, 0x3c, !PT ;  /* 0x0000001b00001212 */ /* 0x000fc600078e3cff */
[----:B------:R-:W4:Y:S01]  /*0a00*/  @P6 LDG.E R27, desc[UR8][R10.64+0x118] ;  /* 0x000118080a1b6981 */ /* 0x000f22000c1e1900 */
[----:B------:R-:W-:-:S03]  /*0a10*/  @P2 LOP3.LUT R0, R0, R29, RZ, 0x3c, !PT ;  /* 0x0000001d00002212 */ /* 0x000fc600078e3cff */
[----:B------:R-:W4:Y:S01]  /*0a20*/  @P0 LDG.E R28, desc[UR8][R10.64+0x13c] ;  /* 0x00013c080a1c0981 */ /* 0x000f22000c1e1900 */
[----:B------:R-:W-:-:S03]  /*0a30*/  @P3 LOP3.LUT R0, R0, R17, RZ, 0x3c, !PT ;  /* 0x0000001100003212 */ /* 0x000fc600078e3cff */
[----:B------:R-:W4:Y:S01]  /*0a40*/  @P2 LDG.E R17, desc[UR8][R10.64+0xd4] ;  /* 0x0000d4080a112981 */ /* 0x000f22000c1e1900 */
[----:B------:R-:W-:Y:S02]  /*0a50*/  @P4 LOP3.LUT R0, R0, R15, RZ, 0x3c, !PT ;  /* 0x0000000f00004212 */ /* 0x000fe400078e3cff */
[----:B------:R-:W-:Y:S01]  /*0a60*/  @P1 LOP3.LUT R3, R3, R22, RZ, 0x3c, !PT ;  /* 0x0000001603031212 */ /* 0x000fe200078e3cff */
[----:B------:R-:W4:Y:S04]  /*0a70*/  @P5 LDG.E R15, desc[UR8][R10.64+0x108] ;  /* 0x000108080a0f5981 */ /* 0x000f28000c1e1900 */
[----:B------:R-:W4:Y:S01]  /*0a80*/  @P3 LDG.E R22, desc[UR8][R10.64+0xe4] ;  /* 0x0000e4080a163981 */ /* 0x000f22000c1e1900 */
[----:B--2---:R-:W-:-:S03]  /*0a90*/  @P1 LOP3.LUT R5, R5, R20, RZ, 0x3c, !PT ;  /* 0x0000001405051212 */ /* 0x004fc600078e3cff */
[----:B------:R-:W2:Y:S01]  /*0aa0*/  @P4 LDG.E R20, desc[UR8][R10.64+0x100] ;  /* 0x000100080a144981 */ /* 0x000ea2000c1e1900 */
[----:B---3--:R-:W-:Y:S02]  /*0ab0*/  @P5 LOP3.LUT R0, R0, R19, RZ, 0x3c, !PT ;  /* 0x0000001300005212 */ /* 0x008fe400078e3cff */
[----:B------:R-:W-:Y:S01]  /*0ac0*/  @P2 LOP3.LUT R5, R5, R24, RZ, 0x3c, !PT ;  /* 0x0000001805052212 */ /* 0x000fe200078e3cff */
[----:B------:R-:W3:Y:S01]  /*0ad0*/  @P3 LDG.E R19, desc[UR8][R10.64+0xe0] ;  /* 0x0000e0080a133981 */ /* 0x000ee2000c1e1900 */
[----:B----4-:R-:W-:-:S03]  /*0ae0*/  @P1 LOP3.LUT R2, R2, R23, RZ, 0x3c, !PT ;  /* 0x0000001702021212 */ /* 0x010fc600078e3cff */
[----:B------:R-:W4:Y:S04]  /*0af0*/  @P3 LDG.E R24, desc[UR8][R10.64+0xec] ;  /* 0x0000ec080a183981 */ /* 0x000f28000c1e1900 */
[----:B------:R-:W2:Y:S01]  /*0b00*/  @P4 LDG.E R23, desc[UR8][R10.64+0xf4] ;  /* 0x0000f4080a174981 */ /* 0x000ea2000c1e1900 */
[----:B------:R-:W-:-:S03]  /*0b10*/  @P1 LOP3.LUT R4, R4, R21, RZ, 0x3c, !PT ;  /* 0x0000001504041212 */ /* 0x000fc600078e3cff */
[----:B------:R-:W2:Y:S01]  /*0b20*/  @P3 LDG.E R21, desc[UR8][R10.64+0xe8] ;  /* 0x0000e8080a153981 */ /* 0x000ea2000c1e1900 */
[----:B------:R-:W-:Y:S02]  /*0b30*/  @P2 LOP3.LUT R3, R3, R18, RZ, 0x3c, !PT ;  /* 0x0000001203032212 */ /* 0x000fe400078e3cff */
[----:B------:R-:W-:Y:S01]  /*0b40*/  @P2 LOP3.LUT R4, R4, R25, RZ, 0x3c, !PT ;  /* 0x0000001904042212 */ /* 0x000fe200078e3cff */
[----:B------:R-:W2:Y:S04]  /*0b50*/  @P5 LDG.E R18, desc[UR8][R10.64+0x10c] ;  /* 0x00010c080a125981 */ /* 0x000ea8000c1e1900 */
[----:B------:R-:W2:Y:S01]  /*0b60*/  @P4 LDG.E R25, desc[UR8][R10.64+0xfc] ;  /* 0x0000fc080a194981 */ /* 0x000ea2000c1e1900 */
[----:B------:R-:W-:-:S03]  /*0b70*/  @P2 LOP3.LUT R2, R2, R17, RZ, 0x3c, !PT ;  /* 0x0000001102022212 */ /* 0x000fc600078e3cff */
[----:B------:R-:W2:Y:S01]  /*0b80*/  @P5 LDG.E R17, desc[UR8][R10.64+0x110] ;  /* 0x000110080a115981 */ /* 0x000ea2000c1e1900 */
[----:B------:R-:W-:-:S03]  /*0b90*/  @P3 LOP3.LUT R5, R5, R22, RZ, 0x3c, !PT ;  /* 0x0000001605053212 */ /* 0x000fc600078e3cff */
[----:B------:R-:W2:Y:S01]  /*0ba0*/  @P5 LDG.E R22, desc[UR8][R10.64+0x114] ;  /* 0x000114080a165981 */ /* 0x000ea2000c1e1900 */
[----:B------:R-:W-:Y:S02]  /*0bb0*/  @P6 LOP3.LUT R0, R0, R27, RZ, 0x3c, !PT ;  /* 0x0000001b00006212 */ /* 0x000fe400078e3cff */
[----:B------:R-:W-:Y:S01]  /*0bc0*/  @P4 LOP3.LUT R5, R5, R26, RZ, 0x3c, !PT ;  /* 0x0000001a05054212 */ /* 0x000fe200078e3cff */
[----:B------:R-:W2:Y:S04]  /*0bd0*/  @P0 LDG.E R27, desc[UR8][R10.64+0x12c] ;  /* 0x00012c080a1b0981 */ /* 0x000ea8000c1e1900 */
[----:B------:R-:W2:Y:S01]  /*0be0*/  @P0 LDG.E R26, desc[UR8][R10.64+0x134] ;  /* 0x000134080a1a0981 */ /* 0x000ea2000c1e1900 */
[----:B---3--:R-:W-:-:S03]  /*0bf0*/  @P3 LOP3.LUT R4, R4, R19, RZ, 0x3c, !PT ;  /* 0x0000001304043212 */ /* 0x008fc600078e3cff */
[----:B------:R-:W3:Y:S01]  /*0c00*/  @P6 LDG.E R19, desc[UR8][R10.64+0x11c] ;  /* 0x00011c080a136981 */ /* 0x000ee2000c1e1900 */
[----:B----4-:R-:W-:-:S03]  /*0c10*/  @P3 LOP3.LUT R3, R3, R24, RZ, 0x3c, !PT ;  /* 0x0000001803033212 */ /* 0x010fc600078e3cff */
[----:B------:R-:W4:Y:S01]  /*0c20*/  @P6 LDG.E R24, desc[UR8][R10.64+0x128] ;  /* 0x000128080a186981 */ /* 0x000f22000c1e1900 */
[----:B--2---:R-:W-:Y:S02]  /*0c30*/  @P4 LOP3.LUT R4, R4, R23, RZ, 0x3c, !PT ;  /* 0x0000001704044212 */ /* 0x004fe400078e3cff */
[----:B------:R-:W-:Y:S01]  /*0c40*/  @P4 LOP3.LUT R3, R3, R20, RZ, 0x3c, !PT ;  /* 0x0000001403034212 */ /* 0x000fe200078e3cff */
[----:B------:R-:W2:Y:S01]  /*0c50*/  @P0 LDG.E R23, desc[UR8][R10.64+0x138] ;  /* 0x000138080a170981 */ /* 0x000ea2000c1e1900 */
[----:B------:R-:W-:-:S03]  /*0c60*/  @P5 LOP3.LUT R4, R4, R15, RZ, 0x3c, !PT ;  /* 0x0000000f04045212 */ /* 0x000fc600078e3cff */
[----:B------:R-:W2:Y:S01]  /*0c70*/  @P6 LDG.E R20, desc[UR8][R10.64+0x120] ;  /* 0x000120080a146981 */ /* 0x000ea2000c1e1900 */
[----:B------:R-:W-:-:S03]  /*0c80*/  @P3 LOP3.LUT R2, R2, R21, RZ, 0x3c, !PT ;  /* 0x0000001502023212 */ /* 0x000fc600078e3cff */
[----:B------:R-:W2:Y:S04]  /*0c90*/  @P6 LDG.E R21, desc[UR8][R10.64+0x124] ;  /* 0x000124080a156981 */ /* 0x000ea8000c1e1900 */
[----:B------:R-:W2:Y:S01]  /*0ca0*/  @P0 LDG.E R15, desc[UR8][R10.64+0x130] ;  /* 0x000130080a0f0981 */ /* 0x000ea2000c1e1900 */
[----:B------:R-:W-:Y:S01]  /*0cb0*/  UIADD3 UR4, UPT, UPT, UR4, 0x10, URZ ;  /* 0x0000001004047890 */ /* 0x000fe2000fffe0ff */
[----:B------:R-:W-:-:S03]  /*0cc0*/  @P4 LOP3.LUT R2, R2, R25, RZ, 0x3c, !PT ;  /* 0x0000001902024212 */ /* 0x000fc600078e3cff */
[----:B------:R-:W-:Y:S01]  /*0cd0*/  UISETP.NE.AND UP0, UPT, UR4, 0x20, UPT ;  /* 0x000000200400788c */ /* 0x000fe2000bf05270 */
[----:B------:R-:W-:Y:S02]  /*0ce0*/  @P5 LOP3.LUT R5, R5, R18, RZ, 0x3c, !PT ;  /* 0x0000001205055212 */ /* 0x000fe400078e3cff */
[----:B------:R-:W-:Y:S02]  /*0cf0*/  @P5 LOP3.LUT R2, R2, R17, RZ, 0x3c, !PT ;  /* 0x0000001102025212 */ /* 0x000fe400078e3cff */
[----:B------:R-:W-:Y:S02]  /*0d00*/  @P5 LOP3.LUT R3, R3, R22, RZ, 0x3c, !PT ;  /* 0x0000001603035212 */ /* 0x000fe400078e3cff */
[----:B------:R-:W-:Y:S02]  /*0d10*/  @P0 LOP3.LUT R0, R0, R27, RZ, 0x3c, !PT ;  /* 0x0000001b00000212 */ /* 0x000fe400078e3cff */
[----:B---3--:R-:W-:Y:S02]  /*0d20*/  @P6 LOP3.LUT R4, R4, R19, RZ, 0x3c, !PT ;  /* 0x0000001304046212 */ /* 0x008fe400078e3cff */
[----:B----4-:R-:W-:-:S04]  /*0d30*/  @P6 LOP3.LUT R3, R3, R24, RZ, 0x3c, !PT ;  /* 0x0000001803036212 */ /* 0x010fc800078e3cff */
[----:B------:R-:W-:Y:S02]  /*0d40*/  @P0 LOP3.LUT R3, R3, R28, RZ, 0x3c, !PT ;  /* 0x0000001c03030212 */ /* 0x000fe400078e3cff */
[----:B--2---:R-:W-:Y:S02]  /*0d50*/  @P6 LOP3.LUT R5, R5, R20, RZ, 0x3c, !PT ;  /* 0x0000001405056212 */ /* 0x004fe400078e3cff */
[----:B------:R-:W-:Y:S02]  /*0d60*/  @P6 LOP3.LUT R2, R2, R21, RZ, 0x3c, !PT ;  /* 0x0000001502026212 */ /* 0x000fe400078e3cff */
[----:B------:R-:W-:Y:S02]  /*0d70*/  @P0 LOP3.LUT R5, R5, R26, RZ, 0x3c, !PT ;  /* 0x0000001a05050212 */ /* 0x000fe400078e3cff */
[----:B------:R-:W-:Y:S02]  /*0d80*/  @P0 LOP3.LUT R4, R4, R15, RZ, 0x3c, !PT ;  /* 0x0000000f04040212 */ /* 0x000fe400078e3cff */
[----:B------:R-:W-:Y:S01]  /*0d90*/  @P0 LOP3.LUT R2, R2, R23, RZ, 0x3c, !PT ;  /* 0x0000001702020212 */ /* 0x000fe200078e3cff */
[----:B------:R-:W-:Y:S06]  /*0da0*/  BRA.U UP0, `(.L_x_4) ;  /* 0xfffffff500487547 */ /* 0x000fec000b83ffff */
[----:B------:R-:W-:-:S05]  /*0db0*/  VIADD R16, R16, 0x1 ;  /* 0x0000000110107836 */ /* 0x000fca0000000000 */
[----:B------:R-:W-:-:S13]  /*0dc0*/  ISETP.NE.AND P0, PT, R16, 0x5, PT ;  /* 0x000000051000780c */ /* 0x000fda0003f05270 */
[----:B------:R-:W-:Y:S05]  /*0dd0*/  @P0 BRA `(.L_x_5) ;  /* 0xfffffff400300947 */ /* 0x000fea000383ffff */
[----:B------:R-:W-:Y:S01]  /*0de0*/  LOP3.LUT R7, R14, 0x3, RZ, 0xc0, !PT ;  /* 0x000000030e077812 */ /* 0x000fe200078ec0ff */
[----:B------:R0:W-:Y:S03]  /*0df0*/  STL [R1+0x4], R0 ;  /* 0x0000040001007387 */ /* 0x0001e60000100800 */
[----:B------:R-:W-:Y:S01]  /*0e00*/  ISETP.NE.U32.AND P0, PT, R7, 0x1, PT ;  /* 0x000000010700780c */ /* 0x000fe20003f05070 */
[----:B------:R0:W-:Y:S03]  /*0e10*/  STL.64 [R1+0x8], R4 ;  /* 0x0000080401007387 */ /* 0x0001e60000100a00 */
[----:B------:R-:W-:Y:S01]  /*0e20*/  ISETP.NE.AND.EX P0, PT, RZ, RZ, PT, P0 ;  /* 0x000000ffff00720c */ /* 0x000fe20003f05300 */
[----:B------:R0:W-:-:S12]  /*0e30*/  STL.64 [R1+0x10], R2 ;  /* 0x0000100201007387 */ /* 0x0001d80000100a00 */
[----:B0-----:R-:W-:Y:S05]  /*0e40*/  @!P0 BRA `(.L_x_3) ;  /* 0x0000001800088947 */ /* 0x001fea0003800000 */
[----:B------:R-:W-:Y:S01]  /*0e50*/  UMOV UR4, URZ ;  /* 0x000000ff00047c82 */ /* 0x000fe20008000000 */
[----:B------:R-:W-:Y:S01]  /*0e60*/  UMOV UR5, URZ ;  /* 0x000000ff00057c82 */ /* 0x000fe20008000000 */
[----:B------:R-:W-:Y:S02]  /*0e70*/  IMAD.MOV.U32 R0, RZ, RZ, RZ ;  /* 0x000000ffff007224 */ /* 0x000fe400078e00ff */
[----:B------:R-:W-:Y:S02]  /*0e80*/  IMAD.MOV.U32 R16, RZ, RZ, RZ ;  /* 0x000000ffff107224 */ /* 0x000fe400078e00ff */
[----:B------:R-:W-:Y:S02]  /*0e90*/  IMAD.U32 R3, RZ, RZ, UR4 ;  /* 0x00000004ff037e24 */ /* 0x000fe4000f8e00ff */
[----:B------:R-:W-:Y:S02]  /*0ea0*/  IMAD.U32 R2, RZ, RZ, UR5 ;  /* 0x00000005ff027e24 */ /* 0x000fe4000f8e00ff */
[----:B------:R-:W-:-:S02]  /*0eb0*/  IMAD.U32 R5, RZ, RZ, UR4 ;  /* 0x00000004ff057e24 */ /* 0x000fc4000f8e00ff */
[----:B------:R-:W-:-:S07]  /*0ec0*/  IMAD.U32 R4, RZ, RZ, UR5 ;  /* 0x00000005ff047e24 */ /* 0x000fce000f8e00ff */
.L_x_7:
[----:B------:R-:W-:-:S06]  /*0ed0*/  IMAD R7, R16, 0x4, R1 ;  /* 0x0000000410077824 */ /* 0x000fcc00078e0201 */
[----:B------:R-:W5:Y:S01]  /*0ee0*/  LDL R7, [R7+0x4] ;  /* 0x0000040007077983 */ /* 0x000f620000100800 */
[----:B------:R-:W-:-:S05]  /*0ef0*/  UMOV UR4, URZ ;  /* 0x000000ff00047c82 */ /* 0x000fca0008000000 */
.L_x_6:
        /* <DEDUP_REMOVED lines=183> */
[----:B0-----:R-:W-:Y:S05]  /*1a70*/  @P0 BRA `(.L_x_3) ;  /* 0x0000000800fc0947 */ /* 0x001fea0003800000 */
        /* <DEDUP_REMOVED lines=8> */
.L_x_9:
[----:B------:R-:W-:-:S06]  /*1b00*/  IMAD R7, R16, 0x4, R1 ;  /* 0x0000000410077824 */ /* 0x000fcc00078e0201 */
[----:B------:R-:W5:Y:S01]  /*1b10*/  LDL R7, [R7+0x4] ;  /* 0x0000040007077983 */ /* 0x000f620000100800 */
[----:B------:R-:W-:-:S05]  /*1b20*/  UMOV UR4, URZ ;  /* 0x000000ff00047c82 */ /* 0x000fca0008000000 */
.L_x_8:
        /* <DEDUP_REMOVED lines=177> */
[----:B------:R0:W-:Y:S04]  /*2640*/  STL [R1+0x4], R0 ;  /* 0x0000040001007387 */ /* 0x0001e80000100800 */
[----:B------:R0:W-:Y:S04]  /*2650*/  STL.64 [R1+0x8], R4 ;  /* 0x0000080401007387 */ /* 0x0001e80000100a00 */
[----:B------:R0:W-:Y:S02]  /*2660*/  STL.64 [R1+0x10], R2 ;  /* 0x0000100201007387 */ /* 0x0001e40000100a00 */
.L_x_3:
[----:B------:R-:W-:Y:S05]  /*2670*/  BSYNC.RECONVERGENT B1 ;  /* 0x0000000000017941 */ /* 0x000fea0003800200 */
.L_x_2:
[----:B------:R-:W-:Y:S01]  /*2680*/  ISETP.GT.U32.AND P0, PT, R14, 0x3, PT ;  /* 0x000000030e00780c */ /* 0x000fe20003f04070 */
[----:B------:R-:W-:Y:S01]  /*2690*/  VIADD R12, R12, 0x1 ;  /* 0x000000010c0c7836 */ /* 0x000fe20000000000 */
[--C-:B------:R-:W-:Y:S02]  /*26a0*/  SHF.R.U64 R14, R14, 0x2, R13.reuse ;  /* 0x000000020e0e7819 */ /* 0x100fe4000000120d */
[----:B------:R-:W-:Y:S02]  /*26b0*/  ISETP.GT.U32.AND.EX P0, PT, R13, RZ, PT, P0 ;  /* 0x000000ff0d00720c */ /* 0x000fe40003f04100 */
[----:B------:R-:W-:-:S11]  /*26c0*/  SHF.R.U32.HI R13, RZ, 0x2, R13 ;  /* 0x00000002ff0d7819 */ /* 0x000fd6000001160d */
[----:B------:R-:W-:Y:S05]  /*26d0*/  @P0 BRA `(.L_x_10) ;  /* 0xffffffd800c40947 */ /* 0x000fea000383ffff */
.L_x_1:
[----:B------:R-:W-:Y:S05]  /*26e0*/  BSYNC.RECONVERGENT B0 ;  /* 0x0000000000007941 */ /* 0x000fea0003800200 */
.L_x_0:
[----:B------:R-:W1:Y:S02]  /*26f0*/  LDCU UR4, c[0x0][0x380] ;  /* 0x00007000ff0477ac */ /* 0x000e640008000800 */
[----:B-1----:R-:W-:-:S13]  /*2700*/  ISETP.GE.AND P0, PT, R6, UR4, PT ;  /* 0x0000000406007c0c */ /* 0x002fda000bf06270 */
[----:B------:R-:W-:Y:S05]  /*2710*/  @P0 EXIT ;  /* 0x000000000000094d */ /* 0x000fea0003800000 */
[----:B------:R-:W1:Y:S01]  /*2720*/  LDC.64 R8, c[0x0][0x398] ;  /* 0x0000e600ff087b82 */ /* 0x000e620000000a00 */
[----:B------:R-:W2:Y:S01]  /*2730*/  LDCU UR4, c[0x0][0x370] ;  /* 0x00006e00ff0477ac */ /* 0x000ea20008000800 */
[----:B------:R-:W-:Y:S02]  /*2740*/  IMAD.MOV.U32 R18, RZ, RZ, R0 ;  /* 0x000000ffff127224 */ /* 0x000fe400078e0000 */
[----:B0-----:R-:W-:Y:S01]  /*2750*/  IMAD.MOV.U32 R0, RZ, RZ, 0x319e49d4 ;  /* 0x319e49d4ff007424 */ /* 0x001fe200078e00ff */
[----:B------:R-:W0:Y:S03]  /*2760*/  LDCU UR5, c[0x0][0x380] ;  /* 0x00007000ff0577ac */ /* 0x000e260008000800 */
[----:B------:R-:W3:Y:S01]  /*2770*/  LDC.64 R10, c[0x0][0x388] ;  /* 0x0000e200ff0a7b82 */ /* 0x000ee20000000a00 */
[----:B--2---:R-:W-:-:S12]  /*2780*/  UIMAD UR4, UR6, UR4, URZ ;  /* 0x00000004060472a4 */ /* 0x004fd8000f8e02ff */
.L_x_11:
[----:B------:R-:W2:Y:S01]  /*2790*/  S2R R14, SR_TID.X ;  /* 0x00000000000e7919 */ /* 0x000ea20000002100 */
[----:B------:R-:W-:Y:S01]  /*27a0*/  SHF.R.U32.HI R7, RZ, 0x2, R18 ;  /* 0x00000002ff077819 */ /* 0x000fe20000011612 */
[----:B------:R-:W-:Y:S01]  /*27b0*/  IMAD.SHL.U32 R12, R3, 0x10, RZ ;  /* 0x00000010030c7824 */ /* 0x000fe200078e00ff */
[----:B------:R-:W-:Y:S05]  /*27c0*/  WARPSYNC.ALL ;  /* 0x0000000000007948 */ /* 0x000fea0003800000 */
[----:B------:R-:W-:Y:S01]  /*27d0*/  LOP3.LUT R7, R7, R18, RZ, 0x3c, !PT ;  /* 0x0000001207077212 */ /* 0x000fe200078e3cff */
[----:B------:R-:W-:Y:S02]  /*27e0*/  IMAD.MOV.U32 R15, RZ, RZ, 0x2f800000 ;  /* 0x2f800000ff0f7424 */ /* 0x000fe400078e00ff */
[----:B---3--:R-:W-:-:S04]  /*27f0*/  IMAD.WIDE R16, R6, 0x4, R10 ;  /* 0x0000000406107825 */ /* 0x008fc800078e020a */
[----:B------:R-:W-:-:S05]  /*2800*/  IMAD.SHL.U32 R13, R7, 0x2, RZ ;  /* 0x00000002070d7824 */ /* 0x000fca00078e00ff */
[----:B------:R-:W-:-:S04]  /*2810*/  LOP3.LUT R12, R7, R13, R12, 0x96, !PT ;  /* 0x0000000d070c7212 */ /* 0x000fc800078e960c */
[----:B------:R-:W-:Y:S02]  /*2820*/  LOP3.LUT R7, R12, R3, RZ, 0x3c, !PT ;  /* 0x000000030c077212 */ /* 0x000fe400078e3cff */
[----:B--2---:R-:W-:-:S03]  /*2830*/  LOP3.LUT P1, RZ, R14, 0x1f, RZ, 0xc0, !PT ;  /* 0x0000001f0eff7812 */ /* 0x004fc6000782c0ff */
[----:B------:R-:W-:-:S05]  /*2840*/  IMAD.IADD R14, R7, 0x1, R0 ;  /* 0x00000001070e7824 */ /* 0x000fca00078e0200 */
[----:B------:R-:W-:-:S05]  /*2850*/  I2FP.F32.U32 R14, R14 ;  /* 0x0000000e000e7245 */ /* 0x000fca0000201000 */
[----:B------:R-:W-:Y:S01]  /*2860*/  FFMA R14, R14, R15, 1.1641532182693481445e-10 ;  /* 0x2f0000000e0e7423 */ /* 0x000fe2000000000f */
[----:B------:R-:W2:Y:S01]  /*2870*/  @!P1 LDC.64 R12, c[0x0][0x390] ;  /* 0x0000e400ff0c9b82 */ /* 0x000ea20000000a00 */
[----:B------:R-:W-:-:S03]  /*2880*/  @!P1 SHF.R.S32.HI R15, RZ, 0x5, R6 ;  /* 0x00000005ff0f9819 */ /* 0x000fc60000011406 */
[----:B------:R-:W-:-:S13]  /*2890*/  FSETP.GT.AND P0, PT, R14, 0.5, PT ;  /* 0x3f0000000e00780b */ /* 0x000fda0003f04000 */
[----:B------:R-:W-:Y:S01]  /*28a0*/  VOTE.ANY R19, PT, P0 ;  /* 0x0000000000137806 */ /* 0x000fe200000e0100 */
[----:B--2---:R-:W-:-:S05]  /*28b0*/  @!P1 IMAD.WIDE R12, R15, 0x4, R12 ;  /* 0x000000040f0c9825 */ /* 0x004fca00078e020c */
[----:B------:R2:W-:Y:S04]  /*28c0*/  @!P1 STG.E desc[UR8][R12.64], R19 ;  /* 0x000000130c009986 */ /* 0x0005e8000c101908 */
[----:B------:R-:W3:Y:S01]  /*28d0*/  @P0 LDG.E R17, desc[UR8][R16.64] ;  /* 0x0000000810110981 */ /* 0x000ee2000c1e1900 */
[----:B-1----:R-:W-:-:S04]  /*28e0*/  IMAD.WIDE R14, R6, 0x4, R8 ;  /* 0x00000004060e7825 */ /* 0x002fc800078e0208 */
[----:B------:R-:W-:Y:S02]  /*28f0*/  VIADD R6, R6, UR4 ;  /* 0x0000000406067c36 */ /* 0x000fe40008000000 */
[----:B------:R-:W-:Y:S02]  /*2900*/  IMAD.MOV.U32 R18, RZ, RZ, R4 ;  /* 0x000000ffff127224 */ /* 0x000fe400078e0004 */
[----:B------:R-:W-:Y:S02]  /*2910*/  IMAD.MOV.U32 R4, RZ, RZ, R5 ;  /* 0x000000ffff047224 */ /* 0x000fe400078e0005 */
[----:B------:R-:W-:Y:S02]  /*2920*/  IMAD.MOV.U32 R5, RZ, RZ, R2 ;  /* 0x000000ffff057224 */ /* 0x000fe400078e0002 */
[----:B------:R-:W-:Y:S02]  /*2930*/  IMAD.MOV.U32 R2, RZ, RZ, R3 ;  /* 0x000000ffff027224 */ /* 0x000fe400078e0003 */
[----:B------:R-:W-:-:S02]  /*2940*/  IMAD.MOV.U32 R3, RZ, RZ, R7 ;  /* 0x000000ffff037224 */ /* 0x000fc400078e0007 */
[----:B------:R-:W-:Y:S01]  /*2950*/  VIADD R0, R0, 0x587c5 ;  /* 0x000587c500007836 */ /* 0x000fe20000000000 */
[----:B---3--:R2:W-:Y:S04]  /*2960*/  @P0 STG.E desc[UR8][R14.64], R17 ;  /* 0x000000110e000986 */ /* 0x0085e8000c101908 */
[----:B------:R2:W-:Y:S01]  /*2970*/  @!P0 STG.E desc[UR8][R14.64], RZ ;  /* 0x000000ff0e008986 */ /* 0x0005e2000c101908 */
[----:B0-----:R-:W-:-:S13]  /*2980*/  ISETP.GE.AND P0, PT, R6, UR5, PT ;  /* 0x0000000506007c0c */ /* 0x001fda000bf06270 */
[----:B--2---:R-:W-:Y:S05]  /*2990*/  @!P0 BRA `(.L_x_11) ;  /* 0xfffffffc007c8947 */ /* 0x004fea000383ffff */
[----:B------:R-:W-:Y:S05]  /*29a0*/  EXIT ;  /* 0x000000000000794d */ /* 0x000fea0003800000 */
.L_x_12:
[----:B------:R-:W-:-:S00]  /*29b0*/  BRA `(.L_x_12) ;  /* 0xfffffffc00fc7947 */ /* 0x000fc0000383ffff */
[----:B------:R-:W-:-:S00]  /*29c0*/  NOP ;  /* 0x0000000000007918 */ /* 0x000fc00000000000 */
        /* <DEDUP_REMOVED lines=11> */
.L_x_43:


//--------------------- .text._Z11dropoutBooliPKiPbPi --------------------------
	.section	.text._Z11dropoutBooliPKiPbPi,"ax",@progbits
	.align	128
        .global         _Z11dropoutBooliPKiPbPi
        .type           _Z11dropoutBooliPKiPbPi,@function
        .size           _Z11dropoutBooliPKiPbPi,(.L_x_44 - _Z11dropoutBooliPKiPbPi)
        .other          _Z11dropoutBooliPKiPbPi,@"STO_CUDA_ENTRY STV_DEFAULT"
_Z11dropoutBooliPKiPbPi:
.text._Z11dropoutBooliPKiPbPi:
        /* <DEDUP_REMOVED lines=31> */
.L_x_23:
        /* <DEDUP_REMOVED lines=11> */
.L_x_18:
[----:B------:R-:W-:-:S06]  /*02a0*/  IMAD R7, R16, 0x4, R1 ;  /* 0x0000000410077824 */ /* 0x000fcc00078e0201 */
[----:B------:R-:W5:Y:S01]  /*02b0*/  LDL R7, [R7+0x4] ;  /* 0x0000040007077983 */ /* 0x000f620000100800 */
[----:B------:R-:W-:-:S05]  /*02c0*/  UMOV UR4, URZ ;  /* 0x000000ff00047c82 */ /* 0x000fca0008000000 */
.L_x_17:
        /* <DEDUP_REMOVED lines=192> */
.L_x_20:
[----:B------:R-:W-:-:S06]  /*0ed0*/  IMAD R7, R16, 0x4, R1 ;  /* 0x0000000410077824 */ /* 0x000fcc00078e0201 */
[----:B------:R-:W5:Y:S01]  /*0ee0*/  LDL R7, [R7+0x4] ;  /* 0x0000040007077983 */ /* 0x000f620000100800 */
[----:B------:R-:W-:-:S05]  /*0ef0*/  UMOV UR4, URZ ;  /* 0x000000ff00047c82 */ /* 0x000fca0008000000 */
.L_x_19:
        /* <DEDUP_REMOVED lines=192> */
.L_x_22:
[----:B------:R-:W-:-:S06]  /*1b00*/  IMAD R7, R16, 0x4, R1 ;  /* 0x0000000410077824 */ /* 0x000fcc00078e0201 */
[----:B------:R-:W5:Y:S01]  /*1b10*/  LDL R7, [R7+0x4] ;  /* 0x0000040007077983 */ /* 0x000f620000100800 */
[----:B------:R-:W-:-:S05]  /*1b20*/  UMOV UR4, URZ ;  /* 0x000000ff00047c82 */ /* 0x000fca0008000000 */
.L_x_21:
        /* <DEDUP_REMOVED lines=180> */
.L_x_16:
[----:B------:R-:W-:Y:S05]  /*2670*/  BSYNC.RECONVERGENT B1 ;  /* 0x0000000000017941 */ /* 0x000fea0003800200 */
.L_x_15:
[----:B------:R-:W-:Y:S01]  /*2680*/  ISETP.GT.U32.AND P0, PT, R14, 0x3, PT ;  /* 0x000000030e00780c */ /* 0x000fe20003f04070 */
[----:B------:R-:W-:Y:S01]  /*2690*/  VIADD R12, R12, 0x1 ;  /* 0x000000010c0c7836 */ /* 0x000fe20000000000 */
[--C-:B------:R-:W-:Y:S02]  /*26a0*/  SHF.R.U64 R14, R14, 0x2, R13.reuse ;  /* 0x000000020e0e7819 */ /* 0x100fe4000000120d */
[----:B------:R-:W-:Y:S02]  /*26b0*/  ISETP.GT.U32.AND.EX P0, PT, R13, RZ, PT, P0 ;  /* 0x000000ff0d00720c */ /* 0x000fe40003f04100 */
[----:B------:R-:W-:-:S11]  /*26c0*/  SHF.R.U32.HI R13, RZ, 0x2, R13 ;  /* 0x00000002ff0d7819 */ /* 0x000fd6000001160d */
[----:B------:R-:W-:Y:S05]  /*26d0*/  @P0 BRA `(.L_x_23) ;  /* 0xffffffd800c40947 */ /* 0x000fea000383ffff */
.L_x_14:
[----:B------:R-:W-:Y:S05]  /*26e0*/  BSYNC.RECONVERGENT B0 ;  /* 0x0000000000007941 */ /* 0x000fea0003800200 */
.L_x_13:
        /* <DEDUP_REMOVED lines=9> */
[----:B------:R-:W4:Y:S01]  /*2780*/  LDCU.64 UR10, c[0x0][0x390] ;  /* 0x00007200ff0a77ac */ /* 0x000f220008000a00 */
[----:B--2---:R-:W-:-:S12]  /*2790*/  UIMAD UR4, UR6, UR4, URZ ;  /* 0x00000004060472a4 */ /* 0x004fd8000f8e02ff */
.L_x_24:
[----:B------:R-:W-:Y:S01]  /*27a0*/  SHF.R.U32.HI R7, RZ, 0x2, R18 ;  /* 0x00000002ff077819 */ /* 0x000fe20000011612 */
[----:B--2---:R-:W-:Y:S01]  /*27b0*/  IMAD.SHL.U32 R12, R3, 0x10, RZ ;  /* 0x00000010030c7824 */ /* 0x004fe200078e00ff */
[C---:B----4-:R-:W-:Y:S01]  /*27c0*/  IADD3 R14, P1, PT, R6.reuse, UR10, RZ ;  /* 0x0000000a060e7c10 */ /* 0x050fe2000ff3e0ff */
[----:B------:R-:W-:Y:S01]  /*27d0*/  IMAD.MOV.U32 R21, RZ, RZ, RZ ;  /* 0x000000ffff157224 */ /* 0x000fe200078e00ff */
[----:B------:R-:W-:Y:S01]  /*27e0*/  LOP3.LUT R7, R7, R18, RZ, 0x3c, !PT ;  /* 0x0000001207077212 */ /* 0x000fe200078e3cff */
[C---:B-1----:R-:W-:Y:S01]  /*27f0*/  IMAD.WIDE R16, R6.reuse, 0x4, R8 ;  /* 0x0000000406107825 */ /* 0x042fe200078e0208 */
[----:B------:R-:W-:-:S03]  /*2800*/  LEA.HI.X.SX32 R15, R6, UR11, 0x1, P1 ;  /* 0x0000000b060f7c11 */ /* 0x000fc600088f0eff */
[----:B------:R-:W-:-:S05]  /*2810*/  IMAD.SHL.U32 R13, R7, 0x2, RZ ;  /* 0x00000002070d7824 */ /* 0x000fca00078e00ff */
[----:B------:R-:W-:Y:S01]  /*2820*/  LOP3.LUT R12, R7, R13, R12, 0x96, !PT ;  /* 0x0000000d070c7212 */ /* 0x000fe200078e960c */
[----:B------:R-:W-:-:S03]  /*2830*/  IMAD.MOV.U32 R13, RZ, RZ, 0x2f800000 ;  /* 0x2f800000ff0d7424 */ /* 0x000fc600078e00ff */
[----:B------:R-:W-:-:S05]  /*2840*/  LOP3.LUT R7, R12, R3, RZ, 0x3c, !PT ;  /* 0x000000030c077212 */ /* 0x000fca00078e3cff */
[----:B------:R-:W-:-:S05]  /*2850*/  IMAD.IADD R12, R7, 0x1, R0 ;  /* 0x00000001070c7824 */ /* 0x000fca00078e0200 */
[----:B------:R-:W-:-:S05]  /*2860*/  I2FP.F32.U32 R12, R12 ;  /* 0x0000000c000c7245 */ /* 0x000fca0000201000 */
[----:B------:R-:W-:-:S05]  /*2870*/  FFMA R12, R12, R13, 1.1641532182693481445e-10 ;  /* 0x2f0000000c0c7423 */ /* 0x000fca000000000d */
[----:B------:R-:W-:-:S04]  /*2880*/  FSETP.GT.AND P0, PT, R12, 0.5, PT ;  /* 0x3f0000000c00780b */ /* 0x000fc80003f04000 */
[----:B------:R-:W-:-:S05]  /*2890*/  SEL R19, RZ, 0x1, !P0 ;  /* 0x00000001ff137807 */ /* 0x000fca0004000000 */
[----:B------:R2:W-:Y:S04]  /*28a0*/  STG.E.U8 desc[UR8][R14.64], R19 ;  /* 0x000000130e007986 */ /* 0x0005e8000c101108 */
[----:B------:R-:W4:Y:S01]  /*28b0*/  @P0 LDG.E R21, desc[UR8][R16.64] ;  /* 0x0000000810150981 */ /* 0x000f22000c1e1900 */
[----:B---3--:R-:W-:-:S04]  /*28c0*/  IMAD.WIDE R12, R6, 0x4, R10 ;  /* 0x00000004060c7825 */ /* 0x008fc800078e020a */
[----:B------:R-:W-:Y:S02]  /*28d0*/  VIADD R6, R6, UR4 ;  /* 0x0000000406067c36 */ /* 0x000fe40008000000 */
[----:B------:R-:W-:Y:S02]  /*28e0*/  IMAD.MOV.U32 R18, RZ, RZ, R4 ;  /* 0x000000ffff127224 */ /* 0x000fe400078e0004 */
[----:B------:R-:W-:Y:S01]  /*28f0*/  IMAD.MOV.U32 R4, RZ, RZ, R5 ;  /* 0x000000ffff047224 */ /* 0x000fe200078e0005 */
[----:B0-----:R-:W-:Y:S01]  /*2900*/  ISETP.GE.AND P0, PT, R6, UR5, PT ;  /* 0x0000000506007c0c */ /* 0x001fe2000bf06270 */
[----:B------:R-:W-:Y:S02]  /*2910*/  IMAD.MOV.U32 R5, RZ, RZ, R2 ;  /* 0x000000ffff057224 */ /* 0x000fe400078e0002 */
[----:B------:R-:W-:Y:S02]  /*2920*/  IMAD.MOV.U32 R2, RZ, RZ, R3 ;  /* 0x000000ffff027224 */ /* 0x000fe400078e0003 */
[----:B------:R-:W-:-:S02]  /*2930*/  IMAD.MOV.U32 R3, RZ, RZ, R7 ;  /* 0x000000ffff037224 */ /* 0x000fc400078e0007 */
[----:B------:R-:W-:Y:S01]  /*2940*/  VIADD R0, R0, 0x587c5 ;  /* 0x000587c500007836 */ /* 0x000fe20000000000 */
[----:B----4-:R2:W-:Y:S05]  /*2950*/  STG.E desc[UR8][R12.64], R21 ;  /* 0x000000150c007986 */ /* 0x0105ea000c101908 */
[----:B------:R-:W-:Y:S05]  /*2960*/  @!P0 BRA `(.L_x_24) ;  /* 0xfffffffc008c8947 */ /* 0x000fea000383ffff */
[----:B------:R-:W-:Y:S05]  /*2970*/  EXIT ;  /* 0x000000000000794d */ /* 0x000fea0003800000 */
.L_x_25:
        /* <DEDUP_REMOVED lines=16> */
.L_x_44:


//--------------------- .text._Z8cudaRandiPf      --------------------------
	.section	.text._Z8cudaRandiPf,"ax",@progbits
	.align	128
        .global         _Z8cudaRandiPf
        .type           _Z8cudaRandiPf,@function
        .size           _Z8cudaRandiPf,(.L_x_45 - _Z8cudaRandiPf)
        .other          _Z8cudaRandiPf,@"STO_CUDA_ENTRY STV_DEFAULT"
_Z8cudaRandiPf:
.text._Z8cudaRandiPf:
[----:B------:R-:W0:Y:S01]  /*0000*/  LDC R1, c[0x0][0x37c] ;  /* 0x0000df00ff017b82 */ /* 0x000e220000000800 */
[----:B------:R-:W1:Y:S01]  /*0010*/  S2R R6, SR_CTAID.X ;  /* 0x0000000000067919 */ /* 0x000e620000002500 */
[----:B------:R-:W2:Y:S06]  /*0020*/  LDCU UR4, c[0x0][0x360] ;  /* 0x00006c00ff0477ac */ /* 0x000eac0008000800 */
[----:B------:R-:W2:Y:S01]  /*0030*/  LDC R7, c[0x0][0x370] ;  /* 0x0000dc00ff077b82 */ /* 0x000ea20000000800 */
[----:B0-----:R-:W-:Y:S01]  /*0040*/  VIADD R1, R1, 0xffffffd0 ;  /* 0xffffffd001017836 */ /* 0x001fe20000000000 */
[----:B------:R-:W1:Y:S01]  /*0050*/  S2R R3, SR_TID.X ;  /* 0x0000000000037919 */ /* 0x000e620000002100 */
[----:B------:R-:W-:Y:S01]  /*0060*/  IMAD.MOV.U32 R8, RZ, RZ, 0x3198c20f ;  /* 0x3198c20fff087424 */ /* 0x000fe200078e00ff */
[----:B------:R-:W0:Y:S01]  /*0070*/  LDCU.64 UR6, c[0x0][0x358] ;  /* 0x00006b00ff0677ac */ /* 0x000e220008000a00 */
[----:B------:R-:W-:Y:S01]  /*0080*/  IMAD.MOV.U32 R9, RZ, RZ, 0x5efdb30c ;  /* 0x5efdb30cff097424 */ /* 0x000fe200078e00ff */
[----:B------:R-:W-:Y:S01]  /*0090*/  BSSY.RECONVERGENT B0, `(.L_x_26) ;  /* 0x0000267000007945 */ /* 0x000fe20003800200 */
[----:B------:R-:W-:-:S02]  /*00a0*/  IMAD.MOV.U32 R10, RZ, RZ, 0x423bb012 ;  /* 0x423bb012ff0a7424 */ /* 0x000fc400078e00ff */
[----:B------:R-:W-:Y:S01]  /*00b0*/  IMAD.MOV.U32 R11, RZ, RZ, -0x75bd8fc ;  /* 0xf8a42704ff0b7424 */ /* 0x000fe200078e00ff */
[----:B------:R3:W-:Y:S01]  /*00c0*/  STL.64 [R1], R8 ;  /* 0x0000000801007387 */ /* 0x0007e20000100a00 */
[----:B------:R-:W-:Y:S02]  /*00d0*/  IMAD.MOV.U32 R12, RZ, RZ, -0x23270784 ;  /* 0xdcd8f87cff0c7424 */ /* 0x000fe400078e00ff */
[----:B------:R-:W-:Y:S01]  /*00e0*/  IMAD.MOV.U32 R13, RZ, RZ, 0x57fa2510 ;  /* 0x57fa2510ff0d7424 */ /* 0x000fe200078e00ff */
[----:B------:R3:W-:Y:S01]  /*00f0*/  STL.64 [R1+0x8], R10 ;  /* 0x0000080a01007387 */ /* 0x0007e20000100a00 */
[----:B------:R-:W-:Y:S02]  /*0100*/  IMAD.MOV.U32 R0, RZ, RZ, 0x5efdb30c ;  /* 0x5efdb30cff007424 */ /* 0x000fe400078e00ff */
[----:B------:R-:W-:Y:S01]  /*0110*/  IMAD.MOV.U32 R2, RZ, RZ, 0x423bb012 ;  /* 0x423bb012ff027424 */ /* 0x000fe200078e00ff */
[----:B------:R3:W-:Y:S01]  /*0120*/  STL.64 [R1+0x10], R12 ;  /* 0x0000100c01007387 */ /* 0x0007e20000100a00 */
[----:B------:R-:W-:-:S02]  /*0130*/  IMAD.MOV.U32 R5, RZ, RZ, 0x57fa2510 ;  /* 0x57fa2510ff057424 */ /* 0x000fc400078e00ff */
[----:B------:R-:W-:Y:S02]  /*0140*/  IMAD.MOV.U32 R4, RZ, RZ, -0x23270784 ;  /* 0xdcd8f87cff047424 */ /* 0x000fe400078e00ff */
[----:B--2---:R-:W-:Y:S02]  /*0150*/  IMAD R7, R7, UR4, RZ ;  /* 0x0000000407077c24 */ /* 0x004fe4000f8e02ff */
[----:B-1----:R-:W-:Y:S02]  /*0160*/  IMAD R6, R6, UR4, R3 ;  /* 0x0000000406067c24 */ /* 0x002fe4000f8e0203 */
[----:B------:R-:W-:-:S03]  /*0170*/  IMAD.MOV.U32 R3, RZ, RZ, -0x75bd8fc ;  /* 0xf8a42704ff037424 */ /* 0x000fc600078e00ff */
[----:B------:R-:W-:-:S13]  /*0180*/  ISETP.NE.AND P0, PT, R6, RZ, PT ;  /* 0x000000ff0600720c */ /* 0x000fda0003f05270 */
[----:B0--3--:R-:W-:Y:S05]  /*0190*/  @!P0 BRA `(.L_x_27) ;  /* 0x0000002400588947 */ /* 0x009fea0003800000 */
[----:B------:R-:W-:Y:S01]  /*01a0*/  IMAD.MOV.U32 R14, RZ, RZ, R6 ;  /* 0x000000ffff0e7224 */ /* 0x000fe200078e0006 */
[----:B------:R-:W-:Y:S01]  /*01b0*/  CS2R R12, SRZ ;  /* 0x00000000000c7805 */ /* 0x000fe2000001ff00 */
[----:B------:R-:W-:Y:S02]  /*01c0*/  IMAD.MOV.U32 R0, RZ, RZ, 0x5efdb30c ;  /* 0x5efdb30cff007424 */ /* 0x000fe400078e00ff */
[----:B------:R-:W-:Y:S02]  /*01d0*/  IMAD.MOV.U32 R2, RZ, RZ, 0x423bb012 ;  /* 0x423bb012ff027424 */ /* 0x000fe400078e00ff */
[----:B------:R-:W-:Y:S02]  /*01e0*/  IMAD.MOV.U32 R3, RZ, RZ, -0x75bd8fc ;  /* 0xf8a42704ff037424 */ /* 0x000fe400078e00ff */
[----:B------:R-:W-:Y:S02]  /*01f0*/  IMAD.MOV.U32 R4, RZ, RZ, -0x23270784 ;  /* 0xdcd8f87cff047424 */ /* 0x000fe400078e00ff */
[----:B------:R-:W-:-:S07]  /*0200*/  IMAD.MOV.U32 R5, RZ, RZ, 0x57fa2510 ;  /* 0x57fa2510ff057424 */ /* 0x000fce00078e00ff */
.L_x_36:
        /* <DEDUP_REMOVED lines=11> */
.L_x_31:
[----:B------:R-:W-:-:S06]  /*02c0*/  IMAD R15, R16, 0x4, R1 ;  /* 0x00000004100f7824 */ /* 0x000fcc00078e0201 */
[----:B------:R-:W5:Y:S01]  /*02d0*/  LDL R15, [R15+0x4] ;  /* 0x000004000f0f7983 */ /* 0x000f620000100800 */
[----:B------:R-:W-:-:S05]  /*02e0*/  UMOV UR4, URZ ;  /* 0x000000ff00047c82 */ /* 0x000fca0008000000 */
.L_x_30:
        /* <DEDUP_REMOVED lines=10> */
[----:B------:R-:W4:Y:S04]  /*0390*/  @!P0 LDG.E R18, desc[UR6][R8.64+0x10] ;  /* 0x0000100608128981 */ /* 0x000f28000c1e1900 */
[----:B------:R-:W4:Y:S04]  /*03a0*/  @P2 LDG.E R21, desc[UR6][R8.64+0x28] ;  /* 0x0000280608152981 */ /* 0x000f28000c1e1900 */
[----:B------:R-:W4:Y:S04]  /*03b0*/  @P1 LDG.E R22, desc[UR6][R8.64+0x24] ;  /* 0x0000240608161981 */ /* 0x000f28000c1e1900 */
[----:B------:R-:W4:Y:S04]  /*03c0*/  @P3 LDG.E R23, desc[UR6][R8.64+0x3c] ;  /* 0x00003c0608173981 */ /* 0x000f28000c1e1900 */
[----:B------:R-:W4:Y:S04]  /*03d0*/  @P2 LDG.E R24, desc[UR6][R8.64+0x38] ;  /* 0x0000380608182981 */ /* 0x000f28000c1e1900 */
[----:B------:R-:W4:Y:S04]  /*03e0*/  @P4 LDG.E R25, desc[UR6][R8.64+0x50] ;  /* 0x0000500608194981 */ /* 0x000f28000c1e1900 */
[----:B------:R-:W4:Y:S01]  /*03f0*/  @P5 LDG.E R27, desc[UR6][R8.64+0x64] ;  /* 0x00006406081b5981 */ /* 0x000f22000c1e1900 */
[----:B--2---:R-:W-:-:S03]  /*0400*/  @!P0 LOP3.LUT R0, R0, R17, RZ, 0x3c, !PT ;  /* 0x0000001100008212 */ /* 0x004fc600078e3cff */
[----:B------:R-:W2:Y:S01]  /*0410*/  @!P0 LDG.E R17, desc[UR6][R8.64+0x4] ;  /* 0x0000040608118981 */ /* 0x000ea2000c1e1900 */
[----:B---3--:R-:W-:-:S03]  /*0420*/  @P1 LOP3.LUT R0, R0, R19, RZ, 0x3c, !PT ;  /* 0x0000001300001212 */ /* 0x008fc600078e3cff */
[----:B------:R-:W3:Y:S01]  /*0430*/  @!P0 LDG.E R19, desc[UR6][R8.64+0xc] ;  /* 0x00000c0608138981 */ /* 0x000ee2000c1e1900 */
[----:B----4-:R-:W-:-:S03]  /*0440*/  @!P0 LOP3.LUT R5, R5, R18, RZ, 0x3c, !PT ;  /* 0x0000001205058212 */ /* 0x010fc600078e3cff */
[----:B------:R-:W4:Y:S01]  /*0450*/  @!P0 LDG.E R18, desc[UR6][R8.64+0x8] ;  /* 0x0000080608128981 */ /* 0x000f22000c1e1900 */
[----:B------:R-:W-:-:S03]  /*0460*/  @P2 LOP3.LUT R0, R0, R21, RZ, 0x3c, !PT ;  /* 0x0000001500002212 */ /* 0x000fc600078e3cff */
[----:B------:R-:W4:Y:S01]  /*0470*/  @P1 LDG.E R21, desc[UR6][R8.64+0x18] ;  /* 0x0000180608151981 */ /* 0x000f22000c1e1900 */
[----:B------:R-:W-:-:S03]  /*0480*/  @P1 LOP3.LUT R5, R5, R22, RZ, 0x3c, !PT ;  /* 0x0000001605051212 */ /* 0x000fc600078e3cff */
[----:B------:R-:W4:Y:S01]  /*0490*/  @P1 LDG.E R22, desc[UR6][R8.64+0x1c] ;  /* 0x00001c0608161981 */ /* 0x000f22000c1e1900 */
[----:B------:R-:W-:-:S03]  /*04a0*/  @P3 LOP3.LUT R0, R0, R23, RZ, 0x3c, !PT ;  /* 0x0000001700003212 */ /* 0x000fc600078e3cff */
[----:B------:R-:W4:Y:S01]  /*04b0*/  @P1 LDG.E R23, desc[UR6][R8.64+0x20] ;  /* 0x0000200608171981 */ /* 0x000f22000c1e1900 */
[----:B------:R-:W-:-:S03]  /*04c0*/  @P2 LOP3.LUT R5, R5, R24, RZ, 0x3c, !PT ;  /* 0x0000001805052212 */ /* 0x000fc600078e3cff */
[----:B------:R-:W4:Y:S01]  /*04d0*/  @P3 LDG.E R24, desc[UR6][R8.64+0x4c] ;  /* 0x00004c0608183981 */ /* 0x000f22000c1e1900 */
[----:B--2---:R-:W-:-:S03]  /*04e0*/  @!P0 LOP3.LUT R2, R2, R17, RZ, 0x3c, !PT ;  /* 0x0000001102028212 */ /* 0x004fc600078e3cff */
[----:B------:R-:W2:Y:S01]  /*04f0*/  @P2 LDG.E R17, desc[UR6][R8.64+0x2c] ;  /* 0x00002c0608112981 */ /* 0x000ea2000c1e1900 */
[----:B---3--:R-:W-:-:S03]  /*0500*/  @!P0 LOP3.LUT R4, R4, R19, RZ, 0x3c, !PT ;  /* 0x0000001304048212 */ /* 0x008fc600078e3cff */
[----:B------:R-:W3:Y:S01]  /*0510*/  @P2 LDG.E R19, desc[UR6][R8.64+0x34] ;  /* 0x0000340608132981 */ /* 0x000ee2000c1e1900 */
[----:B----4-:R-:W-:-:S03]  /*0520*/  @!P0 LOP3.LUT R3, R3, R18, RZ, 0x3c, !PT ;  /* 0x0000001203038212 */ /* 0x010fc600078e3cff */
[----:B------:R-:W4:Y:S01]  /*0530*/  @P2 LDG.E R18, desc[UR6][R8.64+0x30] ;  /* 0x0000300608122981 */ /* 0x000f22000c1e1900 */
        /* <DEDUP_REMOVED lines=24> */
[----:B------:R-:W-:Y:S02]  /*06c0*/  LOP3.LUT P0, RZ, R20, 0x80, RZ, 0xc0, !PT ;  /* 0x0000008014ff7812 */ /* 0x000fe4000780c0ff */
[----:B------:R-:W-:-:S04]  /*06d0*/  @P5 LOP3.LUT R0, R0, R27, RZ, 0x3c, !PT ;  /* 0x0000001b00005212 */ /* 0x000fc800078e3cff */
[----:B------:R-:W-:-:S07]  /*06e0*/  @P6 LOP3.LUT R0, R0, R25, RZ, 0x3c, !PT ;  /* 0x0000001900006212 */ /* 0x000fce00078e3cff */
        /* <DEDUP_REMOVED lines=17> */
[----:B--2---:R-:W-:Y:S02]  /*0800*/  @P6 LOP3.LUT R2, R2, R17, RZ, 0x3c, !PT ;  /* 0x0000001102026212 */ /* 0x004fe400078e3cff */
[----:B---3--:R-:W-:Y:S02]  /*0810*/  @P6 LOP3.LUT R4, R4, R19, RZ, 0x3c, !PT ;  /* 0x0000001304046212 */ /* 0x008fe400078e3cff */
[----:B----4-:R-:W-:Y:S02]  /*0820*/  @P6 LOP3.LUT R3, R3, R18, RZ, 0x3c, !PT ;  /* 0x0000001203036212 */ /* 0x010fe400078e3cff */
[----:B------:R-:W-:Y:S02]  /*0830*/  @P0 LOP3.LUT R2, R2, R21, RZ, 0x3c, !PT ;  /* 0x0000001502020212 */ /* 0x000fe400078e3cff */
[----:B------:R-:W-:-:S02]  /*0840*/  @P6 LOP3.LUT R5, R5, R22, RZ, 0x3c, !PT ;  /* 0x0000001605056212 */ /* 0x000fc400078e3cff */
[----:B------:R-:W-:Y:S02]  /*0850*/  @P0 LOP3.LUT R4, R4, R23, RZ, 0x3c, !PT ;  /* 0x0000001704040212 */ /* 0x000fe400078e3cff */
[----:B------:R-:W-:Y:S02]  /*0860*/  @P0 LOP3.LUT R5, R5, R26, RZ, 0x3c, !PT ;  /* 0x0000001a05050212 */ /* 0x000fe400078e3cff */
        /* <DEDUP_REMOVED lines=28> */
[----:B---3--:R-:W-:Y:S02]  /*0a30*/  @P0 LOP3.LUT R2, R2, R19, RZ, 0x3c, !PT ;  /* 0x0000001302020212 */ /* 0x008fe400078e3cff */
[----:B------:R-:W-:Y:S01]  /*0a40*/  LOP3.LUT P0, RZ, R20, 0x8000, RZ, 0xc0, !PT ;  /* 0x0000800014ff7812 */ /* 0x000fe2000780c0ff */
[----:B------:R-:W3:Y:S01]  /*0a50*/  @P1 LDG.E R19, desc[UR6][R8.64+0xc0] ;  /* 0x0000c00608131981 */ /* 0x000ee2000c1e1900 */
[----:B--2---:R-:W-:-:S03]  /*0a60*/  @P1 LOP3.LUT R2, R2, R17, RZ, 0x3c, !PT ;  /* 0x0000001102021212 */ /* 0x004fc600078e3cff */
[----:B------:R-:W2:Y:S04]  /*0a70*/  @P1 LDG.E R20, desc[UR6][R8.64+0xc4] ;  /* 0x0000c40608141981 */ /* 0x000ea8000c1e1900 */
[----:B------:R-:W2:Y:S01]  /*0a80*/  @P3 LDG.E R17, desc[UR6][R8.64+0xe0] ;  /* 0x0000e00608113981 */ /* 0x000ea2000c1e1900 */
[----:B------:R-:W-:Y:S02]  /*0a90*/  @P4 LOP3.LUT R0, R0, R27, RZ, 0x3c, !PT ;  /* 0x0000001b00004212 */ /* 0x000fe400078e3cff */
[----:B----4-:R-:W-:Y:S01]  /*0aa0*/  @P2 LOP3.LUT R2, R2, R21, RZ, 0x3c, !PT ;  /* 0x0000001502022212 */ /* 0x010fe200078e3cff */
        /* <DEDUP_REMOVED lines=9> */
[----:B---3--:R-:W-:-:S03]  /*0b40*/  @P1 LOP3.LUT R4, R4, R19, RZ, 0x3c, !PT ;  /* 0x0000001304041212 */ /* 0x008fc600078e3cff */
[----:B------:R-:W3:Y:S01]  /*0b50*/  @P3 LDG.E R19, desc[UR6][R8.64+0xe8] ;  /* 0x0000e80608133981 */ /* 0x000ee2000c1e1900 */
[----:B--2---:R-:W-:-:S03]  /*0b60*/  @P1 LOP3.LUT R5, R5, R20, RZ, 0x3c, !PT ;  /* 0x0000001405051212 */ /* 0x004fc600078e3cff */
[----:B------:R-:W2:Y:S01]  /*0b70*/  @P3 LDG.E R20, desc[UR6][R8.64+0xec] ;  /* 0x0000ec0608143981 */ /* 0x000ea2000c1e1900 */
[----:B------:R-:W-:Y:S02]  /*0b80*/  @P2 LOP3.LUT R5, R5, R24, RZ, 0x3c, !PT ;  /* 0x0000001805052212 */ /* 0x000fe400078e3cff */
[----:B------:R-:W-:Y:S01]  /*0b90*/  @P3 LOP3.LUT R2, R2, R17, RZ, 0x3c, !PT ;  /* 0x0000001102023212 */ /* 0x000fe200078e3cff */
[----:B------:R-:W2:Y:S01]  /*0ba0*/  @P4 LDG.E R24, desc[UR6][R8.64+0x100] ;  /* 0x0001000608184981 */ /* 0x000ea2000c1e1900 */
[----:B------:R-:W-:-:S03]  /*0bb0*/  @P2 LOP3.LUT R4, R4, R23, RZ, 0x3c, !PT ;  /* 0x0000001704042212 */ /* 0x000fc600078e3cff */
[----:B------:R-:W2:Y:S04]  /*0bc0*/  @P5 LDG.E R17, desc[UR6][R8.64+0x108] ;  /* 0x0001080608115981 */ /* 0x000ea8000c1e1900 */
[----:B------:R-:W2:Y:S01]  /*0bd0*/  @P4 LDG.E R23, desc[UR6][R8.64+0xfc] ;  /* 0x0000fc0608174981 */ /* 0x000ea2000c1e1900 */
[----:B----4-:R-:W-:Y:S02]  /*0be0*/  @P4 LOP3.LUT R2, R2, R21, RZ, 0x3c, !PT ;  /* 0x0000001502024212 */ /* 0x010fe400078e3cff */
[----:B------:R-:W-:Y:S01]  /*0bf0*/  @P4 LOP3.LUT R3, R3, R22, RZ, 0x3c, !PT ;  /* 0x0000001603034212 */ /* 0x000fe200078e3cff */
[----:B------:R-:W4:Y:S01]  /*0c00*/  @P6 LDG.E R21, desc[UR6][R8.64+0x11c] ;  /* 0x00011c0608156981 */ /* 0x000f22000c1e1900 */
[----:B------:R-:W-:-:S03]  /*0c10*/  @P0 LOP3.LUT R0, R0, R25, RZ, 0x3c, !PT ;  /* 0x0000001900000212 */ /* 0x000fc600078e3cff */
[----:B------:R-:W4:Y:S01]  /*0c20*/  @P6 LDG.E R22, desc[UR6][R8.64+0x120] ;  /* 0x0001200608166981 */ /* 0x000f22000c1e1900 */
[----:B------:R-:W-:-:S03]  /*0c30*/  @P5 LOP3.LUT R3, R3, R18, RZ, 0x3c, !PT ;  /* 0x0000001203035212 */ /* 0x000fc600078e3cff */
[----:B------:R-:W4:Y:S04]  /*0c40*/  @P0 LDG.E R18, desc[UR6][R8.64+0x134] ;  /* 0x0001340608120981 */ /* 0x000f28000c1e1900 */
[----:B------:R-:W4:Y:S01]  /*0c50*/  @P0 LDG.E R25, desc[UR6][R8.64+0x138] ;  /* 0x0001380608190981 */ /* 0x000f22000c1e1900 */
[----:B---3--:R-:W-:-:S03]  /*0c60*/  @P3 LOP3.LUT R4, R4, R19, RZ, 0x3c, !PT ;  /* 0x0000001304043212 */ /* 0x008fc600078e3cff */
[----:B------:R-:W3:Y:S01]  /*0c70*/  @P5 LDG.E R19, desc[UR6][R8.64+0x110] ;  /* 0x0001100608135981 */ /* 0x000ee2000c1e1900 */
[----:B--2---:R-:W-:-:S03]  /*0c80*/  @P3 LOP3.LUT R5, R5, R20, RZ, 0x3c, !PT ;  /* 0x0000001405053212 */ /* 0x004fc600078e3cff */
[----:B------:R-:W2:Y:S01]  /*0c90*/  @P5 LDG.E R20, desc[UR6][R8.64+0x114] ;  /* 0x0001140608145981 */ /* 0x000ea2000c1e1900 */
[----:B------:R-:W-:-:S03]  /*0ca0*/  @P4 LOP3.LUT R5, R5, R24, RZ, 0x3c, !PT ;  /* 0x0000001805054212 */ /* 0x000fc600078e3cff */
[----:B------:R-:W2:Y:S01]  /*0cb0*/  @P6 LDG.E R24, desc[UR6][R8.64+0x128] ;  /* 0x0001280608186981 */ /* 0x000ea2000c1e1900 */
[----:B------:R-:W-:-:S03]  /*0cc0*/  @P5 LOP3.LUT R2, R2, R17, RZ, 0x3c, !PT ;  /* 0x0000001102025212 */ /* 0x000fc600078e3cff */
[----:B------:R-:W2:Y:S01]  /*0cd0*/  @P6 LDG.E R17, desc[UR6][R8.64+0x124] ;  /* 0x0001240608116981 */ /* 0x000ea2000c1e1900 */
[----:B------:R-:W-:-:S03]  /*0ce0*/  @P4 LOP3.LUT R4, R4, R23, RZ, 0x3c, !PT ;  /* 0x0000001704044212 */ /* 0x000fc600078e3cff */
[----:B------:R-:W2:Y:S01]  /*0cf0*/  @P0 LDG.E R23, desc[UR6][R8.64+0x130] ;  /* 0x0001300608170981 */ /* 0x000ea2000c1e1900 */
[----:B------:R-:W-:-:S04]  /*0d00*/  UIADD3 UR4, UPT, UPT, UR4, 0x10, URZ ;  /* 0x0000001004047890 */ /* 0x000fc8000fffe0ff */
[----:B------:R-:W-:Y:S01]  /*0d10*/  UISETP.NE.AND UP0, UPT, UR4, 0x20, UPT ;  /* 0x000000200400788c */ /* 0x000fe2000bf05270 */
[----:B----4-:R-:W-:Y:S02]  /*0d20*/  @P6 LOP3.LUT R2, R2, R21, RZ, 0x3c, !PT ;  /* 0x0000001502026212 */ /* 0x010fe400078e3cff */
[----:B------:R-:W-:-:S04]  /*0d30*/  @P6 LOP3.LUT R3, R3, R22, RZ, 0x3c, !PT ;  /* 0x0000001603036212 */ /* 0x000fc800078e3cff */
[----:B------:R-:W-:Y:S02]  /*0d40*/  @P0 LOP3.LUT R3, R3, R18, RZ, 0x3c, !PT ;  /* 0x0000001203030212 */ /* 0x000fe400078e3cff */
[----:B---3--:R-:W-:Y:S02]  /*0d50*/  @P5 LOP3.LUT R4, R4, R19, RZ, 0x3c, !PT ;  /* 0x0000001304045212 */ /* 0x008fe400078e3cff */
[----:B--2---:R-:W-:-:S04]  /*0d60*/  @P5 LOP3.LUT R5, R5, R20, RZ, 0x3c, !PT ;  /* 0x0000001405055212 */ /* 0x004fc800078e3cff */
[----:B------:R-:W-:Y:S02]  /*0d70*/  @P6 LOP3.LUT R5, R5, R24, RZ, 0x3c, !PT ;  /* 0x0000001805056212 */ /* 0x000fe400078e3cff */
        /* <DEDUP_REMOVED lines=23> */
.L_x_33:
[----:B------:R-:W-:-:S06]  /*0ef0*/  IMAD R15, R16, 0x4, R1 ;  /* 0x00000004100f7824 */ /* 0x000fcc00078e0201 */
[----:B------:R-:W5:Y:S01]  /*0f00*/  LDL R15, [R15+0x4] ;  /* 0x000004000f0f7983 */ /* 0x000f620000100800 */
[----:B------:R-:W-:-:S05]  /*0f10*/  UMOV UR4, URZ ;  /* 0x000000ff00047c82 */ /* 0x000fca0008000000 */
.L_x_32:
        /* <DEDUP_REMOVED lines=192> */
.L_x_35:
[----:B------:R-:W-:-:S06]  /*1b20*/  IMAD R15, R16, 0x4, R1 ;  /* 0x00000004100f7824 */ /* 0x000fcc00078e0201 */
[----:B------:R-:W5:Y:S01]  /*1b30*/  LDL R15, [R15+0x4] ;  /* 0x000004000f0f7983 */ /* 0x000f620000100800 */
[----:B------:R-:W-:-:S05]  /*1b40*/  UMOV UR4, URZ ;  /* 0x000000ff00047c82 */ /* 0x000fca0008000000 */
.L_x_34:
        /* <DEDUP_REMOVED lines=180> */
.L_x_29:
[----:B------:R-:W-:Y:S05]  /*2690*/  BSYNC.RECONVERGENT B1 ;  /* 0x0000000000017941 */ /* 0x000fea0003800200 */
.L_x_28:
[----:B------:R-:W-:Y:S01]  /*26a0*/  ISETP.GT.U32.AND P0, PT, R14, 0x3, PT ;  /* 0x000000030e00780c */ /* 0x000fe20003f04070 */
[----:B------:R-:W-:Y:S01]  /*26b0*/  VIADD R12, R12, 0x1 ;  /* 0x000000010c0c7836 */ /* 0x000fe20000000000 */
[--C-:B------:R-:W-:Y:S02]  /*26c0*/  SHF.R.U64 R14, R14, 0x2, R13.reuse ;  /* 0x000000020e0e7819 */ /* 0x100fe4000000120d */
[----:B------:R-:W-:Y:S02]  /*26d0*/  ISETP.GT.U32.AND.EX P0, PT, R13, RZ, PT, P0 ;  /* 0x000000ff0d00720c */ /* 0x000fe40003f04100 */
[----:B------:R-:W-:-:S11]  /*26e0*/  SHF.R.U32.HI R13, RZ, 0x2, R13 ;  /* 0x00000002ff0d7819 */ /* 0x000fd6000001160d */
[----:B------:R-:W-:Y:S05]  /*26f0*/  @P0 BRA `(.L_x_36) ;  /* 0xffffffd800c40947 */ /* 0x000fea000383ffff */
.L_x_27:
[----:B------:R-:W-:Y:S05]  /*2700*/  BSYNC.RECONVERGENT B0 ;  /* 0x0000000000007941 */ /* 0x000fea0003800200 */
.L_x_26:
[----:B------:R-:W1:Y:S02]  /*2710*/  LDCU UR4, c[0x0][0x380] ;  /* 0x00007000ff0477ac */ /* 0x000e640008000800 */
[----:B-1----:R-:W-:-:S13]  /*2720*/  ISETP.GE.AND P0, PT, R6, UR4, PT ;  /* 0x0000000406007c0c */ /* 0x002fda000bf06270 */
[----:B------:R-:W-:Y:S05]  /*2730*/  @P0 EXIT ;  /* 0x000000000000094d */ /* 0x000fea0003800000 */
[----:B------:R-:W1:Y:S01]  /*2740*/  I2F.U32.RP R13, R7 ;  /* 0x00000007000d7306 */ /* 0x000e620000209000 */
[C---:B------:R-:W-:Y:S01]  /*2750*/  IMAD.IADD R10, R7.reuse, 0x1, R6 ;  /* 0x00000001070a7824 */ /* 0x040fe200078e0206 */
[----:B------:R-:W-:Y:S01]  /*2760*/  ISETP.NE.U32.AND P2, PT, R7, RZ, PT ;  /* 0x000000ff0700720c */ /* 0x000fe20003f45070 */
[----:B------:R-:W-:Y:S01]  /*2770*/  IMAD.MOV R15, RZ, RZ, -R7 ;  /* 0x000000ffff0f7224 */ /* 0x000fe200078e0a07 */
[----:B------:R-:W-:Y:S01]  /*2780*/  BSSY.RECONVERGENT B0, `(.L_x_37) ;  /* 0x0000039000007945 */ /* 0x000fe20003800200 */
[----:B------:R-:W-:Y:S01]  /*2790*/  IMAD.MOV.U32 R16, RZ, RZ, 0x3198c20f ;  /* 0x3198c20fff107424 */ /* 0x000fe200078e00ff */
[C---:B------:R-:W-:Y:S02]  /*27a0*/  ISETP.GE.AND P0, PT, R10.reuse, UR4, PT ;  /* 0x000000040a007c0c */ /* 0x040fe4000bf06270 */
[----:B------:R-:W-:Y:S02]  /*27b0*/  VIMNMX R11, PT, PT, R10, UR4, !PT ;  /* 0x000000040a0b7c48 */ /* 0x000fe4000ffe0100 */
[----:B------:R-:W-:-:S04]  /*27c0*/  SEL R12, RZ, 0x1, P0 ;  /* 0x00000001ff0c7807 */ /* 0x000fc80000000000 */
[----:B------:R-:W-:Y:S01]  /*27d0*/  IADD3 R10, PT, PT, R11, -R10, -R12 ;  /* 0x8000000a0b0a7210 */ /* 0x000fe20007ffe80c */
[----:B-1----:R-:W1:Y:S02]  /*27e0*/  MUFU.RCP R13, R13 ;  /* 0x0000000d000d7308 */ /* 0x002e640000001000 */
[----:B-1----:R-:W-:-:S06]  /*27f0*/  VIADD R8, R13, 0xffffffe ;  /* 0x0ffffffe0d087836 */ /* 0x002fcc0000000000 */
[----:B------:R1:W2:Y:S02]  /*2800*/  F2I.FTZ.U32.TRUNC.NTZ R9, R8 ;  /* 0x0000000800097305 */ /* 0x0002a4000021f000 */
[----:B-1----:R-:W-:Y:S02]  /*2810*/  IMAD.MOV.U32 R8, RZ, RZ, RZ ;  /* 0x000000ffff087224 */ /* 0x002fe400078e00ff */
[----:B--2---:R-:W-:-:S04]  /*2820*/  IMAD R15, R15, R9, RZ ;  /* 0x000000090f0f7224 */ /* 0x004fc800078e02ff */
[----:B------:R-:W-:-:S06]  /*2830*/  IMAD.HI.U32 R9, R9, R15, R8 ;  /* 0x0000000f09097227 */ /* 0x000fcc00078e0008 */
[----:B------:R-:W-:-:S04]  /*2840*/  IMAD.HI.U32 R9, R9, R10, RZ ;  /* 0x0000000a09097227 */ /* 0x000fc800078e00ff */
[----:B------:R-:W-:-:S04]  /*2850*/  IMAD.MOV R8, RZ, RZ, -R9 ;  /* 0x000000ffff087224 */ /* 0x000fc800078e0a09 */
[----:B------:R-:W-:-:S05]  /*2860*/  IMAD R10, R7, R8, R10 ;  /* 0x00000008070a7224 */ /* 0x000fca00078e020a */
[----:B------:R-:W-:-:S13]  /*2870*/  ISETP.GE.U32.AND P0, PT, R10, R7, PT ;  /* 0x000000070a00720c */ /* 0x000fda0003f06070 */
[----:B------:R-:W-:Y:S02]  /*2880*/  @P0 IMAD.IADD R10, R10, 0x1, -R7 ;  /* 0x000000010a0a0824 */ /* 0x000fe400078e0a07 */
[----:B------:R-:W-:-:S03]  /*2890*/  @P0 VIADD R9, R9, 0x1 ;  /* 0x0000000109090836 */ /* 0x000fc60000000000 */
[----:B------:R-:W-:-:S13]  /*28a0*/  ISETP.GE.U32.AND P1, PT, R10, R7, PT ;  /* 0x000000070a00720c */ /* 0x000fda0003f26070 */
[----:B------:R-:W-:Y:S01]  /*28b0*/  @P1 VIADD R9, R9, 0x1 ;  /* 0x0000000109091836 */ /* 0x000fe20000000000 */
[----:B------:R-:W-:-:S05]  /*28c0*/  @!P2 LOP3.LUT R9, RZ, R7, RZ, 0x33, !PT ;  /* 0x00000007ff09a212 */ /* 0x000fca00078e33ff */
[----:B------:R-:W-:-:S05]  /*28d0*/  IMAD.IADD R10, R12, 0x1, R9 ;  /* 0x000000010c0a7824 */ /* 0x000fca00078e0209 */
[----:B------:R-:W-:-:S04]  /*28e0*/  LOP3.LUT R8, R10, 0x3, RZ, 0xc0, !PT ;  /* 0x000000030a087812 */ /* 0x000fc800078ec0ff */
[----:B------:R-:W-:-:S13]  /*28f0*/  ISETP.NE.AND P0, PT, R8, 0x3, PT ;  /* 0x000000030800780c */ /* 0x000fda0003f05270 */
[----:B------:R-:W-:Y:S05]  /*2900*/  @!P0 BRA `(.L_x_38) ;  /* 0x0000000000808947 */ /* 0x000fea0003800000 */
[----:B------:R-:W1:Y:S01]  /*2910*/  LDC.64 R8, c[0x0][0x388] ;  /* 0x0000e200ff087b82 */ /* 0x000e620000000a00 */
[----:B------:R-:W-:Y:S01]  /*2920*/  VIADD R11, R10, 0x1 ;  /* 0x000000010a0b7836 */ /* 0x000fe20000000000 */
[----:B------:R-:W-:Y:S01]  /*2930*/  BSSY.RECONVERGENT B1, `(.L_x_39) ;  /* 0x000001c000017945 */ /* 0x000fe20003800200 */
[----:B------:R-:W-:Y:S02]  /*2940*/  IMAD.MOV.U32 R14, RZ, RZ, R0 ;  /* 0x000000ffff0e7224 */ /* 0x000fe400078e0000 */
[----:B0-----:R-:W-:Y:S01]  /*2950*/  IMAD.MOV.U32 R0, RZ, RZ, 0x319e49d4 ;  /* 0x319e49d4ff007424 */ /* 0x001fe200078e00ff */
[----:B------:R-:W-:-:S05]  /*2960*/  LOP3.LUT R11, R11, 0x3, RZ, 0xc0, !PT ;  /* 0x000000030b0b7812 */ /* 0x000fca00078ec0ff */
[----:B------:R-:W-:-:S07]  /*2970*/  IMAD.MOV R11, RZ, RZ, -R11 ;  /* 0x000000ffff0b7224 */ /* 0x000fce00078e0a0b */
.L_x_40:
[----:B0-----:R-:W-:Y:S01]  /*2980*/  SHF.R.U32.HI R13, RZ, 0x2, R14 ;  /* 0x00000002ff0d7819 */ /* 0x001fe2000001160e */
[----:B------:R-:W-:Y:S02]  /*2990*/  IMAD.SHL.U32 R12, R5, 0x10, RZ ;  /* 0x00000010050c7824 */ /* 0x000fe400078e00ff */
[----:B------:R-:W-:Y:S01]  /*29a0*/  IMAD.MOV.U32 R17, RZ, RZ, 0x2f800000 ;  /* 0x2f800000ff117424 */ /* 0x000fe200078e00ff */
[----:B------:R-:W-:Y:S01]  /*29b0*/  LOP3.LUT R13, R13, R14, RZ, 0x3c, !PT ;  /* 0x0000000e0d0d7212 */ /* 0x000fe200078e3cff */
[----:B------:R-:W-:Y:S02]  /*29c0*/  VIADD R11, R11, 0x1 ;  /* 0x000000010b0b7836 */ /* 0x000fe40000000000 */
[----:B------:R-:W-:Y:S02]  /*29d0*/  IMAD.MOV.U32 R16, RZ, RZ, R0 ;  /* 0x000000ffff107224 */ /* 0x000fe400078e0000 */
[----:B------:R-:W-:Y:S01]  /*29e0*/  IMAD.SHL.U32 R14, R13, 0x2, RZ ;  /* 0x000000020d0e7824 */ /* 0x000fe200078e00ff */
[----:B------:R-:W-:-:S04]  /*29f0*/  ISETP.NE.AND P0, PT, R11, RZ, PT ;  /* 0x000000ff0b00720c */ /* 0x000fc80003f05270 */
[----:B------:R-:W-:-:S04]  /*2a00*/  LOP3.LUT R12, R13, R14, R12, 0x96, !PT ;  /* 0x0000000e0d0c7212 */ /* 0x000fc800078e960c */
[----:B------:R-:W-:-:S05]  /*2a10*/  LOP3.LUT R15, R12, R5, RZ, 0x3c, !PT ;  /* 0x000000050c0f7212 */ /* 0x000fca00078e3cff */
[----:B------:R-:W-:Y:S02]  /*2a20*/  IMAD.IADD R12, R15, 0x1, R0 ;  /* 0x000000010f0c7824 */ /* 0x000fe400078e0200 */
[----:B------:R-:W-:-:S03]  /*2a30*/  VIADD R0, R0, 0x587c5 ;  /* 0x000587c500007836 */ /* 0x000fc60000000000 */
[----:B------:R-:W-:Y:S01]  /*2a40*/  I2FP.F32.U32 R14, R12 ;  /* 0x0000000c000e7245 */ /* 0x000fe20000201000 */
[----:B-1----:R-:W-:-:S04]  /*2a50*/  IMAD.WIDE R12, R6, 0x4, R8 ;  /* 0x00000004060c7825 */ /* 0x002fc800078e0208 */
[----:B------:R-:W-:Y:S01]  /*2a60*/  FFMA R17, R14, R17, 1.1641532182693481445e-10 ;  /* 0x2f0000000e117423 */ /* 0x000fe20000000011 */
[----:B------:R-:W-:Y:S02]  /*2a70*/  IMAD.MOV.U32 R14, RZ, RZ, R2 ;  /* 0x000000ffff0e7224 */ /* 0x000fe400078e0002 */
[----:B------:R-:W-:Y:S02]  /*2a80*/  IMAD.MOV.U32 R2, RZ, RZ, R3 ;  /* 0x000000ffff027224 */ /* 0x000fe400078e0003 */
[----:B------:R0:W-:Y:S01]  /*2a90*/  STG.E desc[UR6][R12.64], R17 ;  /* 0x000000110c007986 */ /* 0x0001e2000c101906 */
[----:B------:R-:W-:Y:S02]  /*2aa0*/  IMAD.MOV.U32 R3, RZ, RZ, R4 ;  /* 0x000000ffff037224 */ /* 0x000fe400078e0004 */
[----:B------:R-:W-:Y:S02]  /*2ab0*/  IMAD.MOV.U32 R4, RZ, RZ, R5 ;  /* 0x000000ffff047224 */ /* 0x000fe400078e0005 */
[----:B------:R-:W-:-:S02]  /*2ac0*/  IMAD.IADD R6, R7, 0x1, R6 ;  /* 0x0000000107067824 */ /* 0x000fc400078e0206 */
[----:B------:R-:W-:Y:S01]  /*2ad0*/  IMAD.MOV.U32 R5, RZ, RZ, R15 ;  /* 0x000000ffff057224 */ /* 0x000fe200078e000f */
[----:B------:R-:W-:Y:S06]  /*2ae0*/  @P0 BRA `(.L_x_40) ;  /* 0xfffffffc00a40947 */ /* 0x000fec000383ffff */
[----:B------:R-:W-:Y:S05]  /*2af0*/  BSYNC.RECONVERGENT B1 ;  /* 0x0000000000017941 */ /* 0x000fea0003800200 */
.L_x_39:
[----:B------:R-:W-:-:S07]  /*2b00*/  IMAD.MOV.U32 R0, RZ, RZ, R14 ;  /* 0x000000ffff007224 */ /* 0x000fce00078e000e */
.L_x_38:
[----:B------:R-:W-:Y:S05]  /*2b10*/  BSYNC.RECONVERGENT B0 ;  /* 0x0000000000007941 */ /* 0x000fea0003800200 */
.L_x_37:
[----:B------:R-:W1:Y:S01]  /*2b20*/  LDC.64 R8, c[0x0][0x388] ;  /* 0x0000e200ff087b82 */ /* 0x000e620000000a00 */
[----:B------:R-:W-:-:S13]  /*2b30*/  ISETP.GE.U32.AND P0, PT, R10, 0x3, PT ;  /* 0x000000030a00780c */ /* 0x000fda0003f06070 */
[----:B------:R-:W-:Y:S05]  /*2b40*/  @!P0 EXIT ;  /* 0x000000000000894d */ /* 0x000fea0003800000 */
.L_x_41:
[----:B--2---:R-:W-:Y:S01]  /*2b50*/  SHF.R.U32.HI R11, RZ, 0x2, R0 ;  /* 0x00000002ff0b7819 */ /* 0x004fe20000011600 */
[----:B------:R-:W-:Y:S01]  /*2b60*/  IMAD.SHL.U32 R10, R5, 0x10, RZ ;  /* 0x00000010050a7824 */ /* 0x000fe200078e00ff */
[----:B0-----:R-:W-:Y:S01]  /*2b70*/  SHF.R.U32.HI R13, RZ, 0x2, R2 ;  /* 0x00000002ff0d7819 */ /* 0x001fe20000011602 */
[----:B------:R-:W-:Y:S01]  /*2b80*/  IMAD.MOV.U32 R25, RZ, RZ, 0x2f800000 ;  /* 0x2f800000ff197424 */ /* 0x000fe200078e00ff */
[----:B------:R-:W-:Y:S02]  /*2b90*/  LOP3.LUT R11, R11, R0, RZ, 0x3c, !PT ;  /* 0x000000000b0b7212 */ /* 0x000fe400078e3cff */
[----:B------:R-:W-:Y:S02]  /*2ba0*/  LOP3.LUT R13, R13, R2, RZ, 0x3c, !PT ;  /* 0x000000020d0d7212 */ /* 0x000fe400078e3cff */
[----:B------:R-:W-:Y:S01]  /*2bb0*/  SHF.R.U32.HI R12, RZ, 0x2, R3 ;  /* 0x00000002ff0c7819 */ /* 0x000fe20000011603 */
[----:B------:R-:W-:-:S03]  /*2bc0*/  IMAD.SHL.U32 R0, R11, 0x2, RZ ;  /* 0x000000020b007824 */ /* 0x000fc600078e00ff */
[----:B------:R-:W-:Y:S02]  /*2bd0*/  LOP3.LUT R12, R12, R3, RZ, 0x3c, !PT ;  /* 0x000000030c0c7212 */ /* 0x000fe400078e3cff */
[----:B------:R-:W-:Y:S01]  /*2be0*/  LOP3.LUT R0, R11, R0, R10, 0x96, !PT ;  /* 0x000000000b007212 */ /* 0x000fe200078e960a */
[----:B------:R-:W-:-:S03]  /*2bf0*/  IMAD.SHL.U32 R10, R13, 0x2, RZ ;  /* 0x000000020d0a7824 */ /* 0x000fc600078e00ff */
[----:B------:R-:W-:-:S05]  /*2c00*/  LOP3.LUT R2, R0, R5, RZ, 0x3c, !PT ;  /* 0x0000000500027212 */ /* 0x000fca00078e3cff */
[----:B------:R-:W-:-:S05]  /*2c10*/  IMAD.SHL.U32 R0, R2, 0x10, RZ ;  /* 0x0000001002007824 */ /* 0x000fca00078e00ff */
[----:B------:R-:W-:Y:S01]  /*2c20*/  LOP3.LUT R13, R13, R10, R0, 0x96, !PT ;  /* 0x0000000a0d0d7212 */ /* 0x000fe200078e9600 */
[----:B------:R-:W-:-:S03]  /*2c30*/  IMAD.SHL.U32 R0, R12, 0x2, RZ ;  /* 0x000000020c007824 */ /* 0x000fc600078e00ff */
[----:B------:R-:W-:Y:S02]  /*2c40*/  LOP3.LUT R3, R13, R2, RZ, 0x3c, !PT ;  /* 0x000000020d037212 */ /* 0x000fe400078e3cff */
[----:B------:R-:W-:Y:S02]  /*2c50*/  SHF.R.U32.HI R13, RZ, 0x2, R4 ;  /* 0x00000002ff0d7819 */ /* 0x000fe40000011604 */
[----:B------:R-:W-:Y:S01]  /*2c60*/  IADD3 R18, PT, PT, R16, 0xb0f8a, R3 ;  /* 0x000b0f8a10127810 */ /* 0x000fe20007ffe003 */
[----:B------:R-:W-:Y:S01]  /*2c70*/  IMAD.SHL.U32 R11, R3, 0x10, RZ ;  /* 0x00000010030b7824 */ /* 0x000fe200078e00ff */
[----:B------:R-:W-:Y:S02]  /*2c80*/  LOP3.LUT R13, R13, R4, RZ, 0x3c, !PT ;  /* 0x000000040d0d7212 */ /* 0x000fe400078e3cff */
[----:B------:R-:W-:Y:S02]  /*2c90*/  I2FP.F32.U32 R18, R18 ;  /* 0x0000001200127245 */ /* 0x000fe40000201000 */
[----:B------:R-:W-:Y:S01]  /*2ca0*/  LOP3.LUT R0, R12, R0, R11, 0x96, !PT ;  /* 0x000000000c007212 */ /* 0x000fe200078e960b */
[----:B------:R-:W-:-:S02]  /*2cb0*/  IMAD.SHL.U32 R17, R13, 0x2, RZ ;  /* 0x000000020d117824 */ /* 0x000fc400078e00ff */
[----:B-1----:R-:W-:Y:S01]  /*2cc0*/  IMAD.WIDE R10, R6, 0x4, R8 ;  /* 0x00000004060a7825 */ /* 0x002fe200078e0208 */
[----:B------:R-:W-:-:S03]  /*2cd0*/  LOP3.LUT R4, R0, R3, RZ, 0x3c, !PT ;  /* 0x0000000300047212 */ /* 0x000fc600078e3cff */
[----:B------:R-:W-:Y:S01]  /*2ce0*/  FFMA R21, R18, R25, 1.1641532182693481445e-10 ;  /* 0x2f00000012157423 */ /* 0x000fe20000000019 */
[----:B------:R-:W-:Y:S01]  /*2cf0*/  IMAD.MOV.U32 R0, RZ, RZ, R5 ;  /* 0x000000ffff007224 */ /* 0x000fe200078e0005 */
[----:B------:R-:W-:Y:S01]  /*2d00*/  IADD3 R19, PT, PT, R16, 0x10974f, R4 ;  /* 0x0010974f10137810 */ /* 0x000fe20007ffe004 */
[----:B------:R-:W-:Y:S02]  /*2d10*/  IMAD.SHL.U32 R12, R4, 0x10, RZ ;  /* 0x00000010040c7824 */ /* 0x000fe400078e00ff */
[----:B------:R-:W-:Y:S01]  /*2d20*/  IMAD.WIDE R14, R7, 0x4, R10 ;  /* 0x00000004070e7825 */ /* 0x000fe200078e020a */
[----:B------:R-:W-:Y:S02]  /*2d30*/  I2FP.F32.U32 R19, R19 ;  /* 0x0000001300137245 */ /* 0x000fe40000201000 */
[----:B------:R-:W-:Y:S01]  /*2d40*/  LOP3.LUT R5, R13, R17, R12, 0x96, !PT ;  /* 0x000000110d057212 */ /* 0x000fe200078e960c */
[----:B------:R-:W-:Y:S01]  /*2d50*/  IMAD R6, R7, 0x4, R6 ;  /* 0x0000000407067824 */ /* 0x000fe200078e0206 */
[C---:B------:R-:W-:Y:S01]  /*2d60*/  IADD3 R17, PT, PT, R16.reuse, 0x587c5, R2 ;  /* 0x000587c510117810 */ /* 0x040fe20007ffe002 */
[----:B------:R-:W-:Y:S01]  /*2d70*/  VIADD R16, R16, 0x161f14 ;  /* 0x00161f1410107836 */ /* 0x000fe20000000000 */
[----:B------:R-:W-:Y:S01]  /*2d80*/  LOP3.LUT R5, R5, R4, RZ, 0x3c, !PT ;  /* 0x0000000405057212 */ /* 0x000fe200078e3cff */
[----:B------:R-:W-:Y:S01]  /*2d90*/  IMAD.WIDE R12, R7, 0x4, R14 ;  /* 0x00000004070c7825 */ /* 0x000fe200078e020e */
[----:B------:R-:W-:-:S03]  /*2da0*/  I2FP.F32.U32 R17, R17 ;  /* 0x0000001100117245 */ /* 0x000fc60000201000 */
[-C--:B------:R-:W-:Y:S01]  /*2db0*/  FFMA R23, R19, R25.reuse, 1.1641532182693481445e-10 ;  /* 0x2f00000013177423 */ /* 0x080fe20000000019 */
[----:B------:R-:W-:Y:S01]  /*2dc0*/  ISETP.GE.AND P0, PT, R6, UR4, PT ;  /* 0x0000000406007c0c */ /* 0x000fe2000bf06270 */
[----:B------:R-:W-:Y:S02]  /*2dd0*/  IMAD.IADD R20, R5, 0x1, R16 ;  /* 0x0000000105147824 */ /* 0x000fe400078e0210 */
[-C--:B------:R-:W-:Y:S01]  /*2de0*/  FFMA R17, R17, R25.reuse, 1.1641532182693481445e-10 ;  /* 0x2f00000011117423 */ /* 0x080fe20000000019 */
[----:B------:R-:W-:Y:S02]  /*2df0*/  IMAD.WIDE R18, R7, 0x4, R12 ;  /* 0x0000000407127825 */ /* 0x000fe400078e020c */
[----:B------:R-:W-:Y:S02]  /*2e00*/  I2FP.F32.U32 R20, R20 ;  /* 0x0000001400147245 */ /* 0x000fe40000201000 */
[----:B------:R2:W-:Y:S03]  /*2e10*/  STG.E desc[UR6][R10.64], R17 ;  /* 0x000000110a007986 */ /* 0x0005e6000c101906 */
[----:B------:R-:W-:Y:S01]  /*2e20*/  FFMA R25, R20, R25, 1.1641532182693481445e-10 ;  /* 0x2f00000014197423 */ /* 0x000fe20000000019 */
[----:B------:R2:W-:Y:S04]  /*2e30*/  STG.E desc[UR6][R14.64], R21 ;  /* 0x000000150e007986 */ /* 0x0005e8000c101906 */
[----:B------:R2:W-:Y:S04]  /*2e40*/  STG.E desc[UR6][R12.64], R23 ;  /* 0x000000170c007986 */ /* 0x0005e8000c101906 */
[----:B------:R2:W-:Y:S01]  /*2e50*/  STG.E desc[UR6][R18.64], R25 ;  /* 0x0000001912007986 */ /* 0x0005e2000c101906 */
[----:B------:R-:W-:Y:S05]  /*2e60*/  @!P0 BRA `(.L_x_41) ;  /* 0xfffffffc00388947 */ /* 0x000fea000383ffff */
[----:B------:R-:W-:Y:S05]  /*2e70*/  EXIT ;  /* 0x000000000000794d */ /* 0x000fea0003800000 */
.L_x_42:
        /* <DEDUP_REMOVED lines=16> */
.L_x_45:


//--------------------- .nv.global.init           --------------------------
	.section	.nv.global.init,"aw",@progbits
	.align	4
.nv.global.init:
	.type		mrg32k3aM1SubSeq,@object
	.size		mrg32k3aM1SubSeq,(mrg32k3aM2SubSeq - mrg32k3aM1SubSeq)
mrg32k3aM1SubSeq:
        /*0000*/ 	.byte	0x0b, 0xcc, 0xee, 0x04, 0x73, 0x29, 0x8b, 0x6f, 0xf6, 0x53, 0x03, 0xf6, 0x23, 0xf6, 0xea, 0xda
        /* <DEDUP_REMOVED lines=125> */
	.type		mrg32k3aM2SubSeq,@object
	.size		mrg32k3aM2SubSeq,(mrg32k3aM1 - mrg32k3aM2SubSeq)
mrg32k3aM2SubSeq:
        /* <DEDUP_REMOVED lines=126> */
	.type		mrg32k3aM1,@object
	.size		mrg32k3aM1,(mrg32k3aM1Seq - mrg32k3aM1)
mrg32k3aM1:
        /* <DEDUP_REMOVED lines=144> */
	.type		mrg32k3aM1Seq,@object
	.size		mrg32k3aM1Seq,(mrg32k3aM2 - mrg32k3aM1Seq)
mrg32k3aM1Seq:
        /* <DEDUP_REMOVED lines=144> */
	.type		mrg32k3aM2,@object
	.size		mrg32k3aM2,(mrg32k3aM2Seq - mrg32k3aM2)
mrg32k3aM2:
        /* <DEDUP_REMOVED lines=144> */
	.type		mrg32k3aM2Seq,@object
	.size		mrg32k3aM2Seq,(precalc_xorwow_matrix - mrg32k3aM2Seq)
mrg32k3aM2Seq:
        /* <DEDUP_REMOVED lines=144> */
	.type		precalc_xorwow_matrix,@object
	.size		precalc_xorwow_matrix,(precalc_xorwow_offset_matrix - precalc_xorwow_matrix)
precalc_xorwow_matrix:
        /* <DEDUP_REMOVED lines=6400> */
	.type		precalc_xorwow_offset_matrix,@object
	.size		precalc_xorwow_offset_matrix,(.L_1 - precalc_xorwow_offset_matrix)
precalc_xorwow_offset_matrix:
        /* <DEDUP_REMOVED lines=6400> */
.L_1:


//--------------------- .nv.shared.reserved.0     --------------------------
	.section	.nv.shared.reserved.0,"aw",@nobits
	.weak		__nv_reservedSMEM_offset_0_alias
	.size		__nv_reservedSMEM_offset_0_alias, 0, 64
	.other		__nv_reservedSMEM_offset_0_alias,@"STO_CUDA_RESERVED_SHARED STV_DEFAULT"
__nv_reservedSMEM_offset_0_alias:
	.zero		0
	.zero		64


//--------------------- .nv.constant0._Z10dropoutBitiPKiPjPi --------------------------
	.section	.nv.constant0._Z10dropoutBitiPKiPjPi,"a",@progbits
	.sectionflags	@""
	.align	4
.nv.constant0._Z10dropoutBitiPKiPjPi:
	.zero		928


//--------------------- .nv.constant0._Z11dropoutBooliPKiPbPi --------------------------
	.section	.nv.constant0._Z11dropoutBooliPKiPbPi,"a",@progbits
	.sectionflags	@""
	.align	4
.nv.constant0._Z11dropoutBooliPKiPbPi:
	.zero		928


//--------------------- .nv.constant0._Z8cudaRandiPf --------------------------
	.section	.nv.constant0._Z8cudaRandiPf,"a",@progbits
	.sectionflags	@""
	.align	4
.nv.constant0._Z8cudaRandiPf:
	.zero		912


//--------------------- SYMBOLS --------------------------

	.type		.nv.reservedSmem.offset0,@object
	.size		.nv.reservedSmem.offset0,0x4
